// auto-generated by cutlass_sweep.gemm — config: {"arch": "sm_90", "cluster_m": 1, "cluster_n": 1, "dtype": "bf16", "dtype_b": "bf16", "layout": "nt", "stages": 0, "tile_k": 32, "tile_m": 384, "tile_n": 128}
#include "cutlass/cutlass.h"
#include "cutlass/gemm/collective/collective_builder.hpp"
#include "cutlass/gemm/device/gemm_universal_adapter.h"
#include "cutlass/gemm/kernel/gemm_universal.hpp"
#include "cutlass/epilogue/collective/collective_builder.hpp"

using ElemA = cutlass::bfloat16_t;
using ElemB = cutlass::bfloat16_t;
using ElemCD = cutlass::bfloat16_t;
using Acc  = float;
using TileShape    = cute::Shape<cute::_384, cute::_128, cute::_32>;
using ClusterShape = cute::Shape<cute::_1, cute::_1, cute::_1>;

using CollectiveEpilogue = typename cutlass::epilogue::collective::CollectiveBuilder<
    cutlass::arch::Sm90, cutlass::arch::OpClassTensorOp,
    TileShape, ClusterShape,
    cutlass::epilogue::collective::EpilogueTileAuto,
    Acc, Acc,
    ElemCD, cutlass::layout::RowMajor, 128 / cutlass::sizeof_bits<ElemCD>::value,
    ElemCD, cutlass::layout::RowMajor, 128 / cutlass::sizeof_bits<ElemCD>::value,
    cutlass::epilogue::collective::EpilogueScheduleAuto
  >::CollectiveOp;

using CollectiveMainloop = typename cutlass::gemm::collective::CollectiveBuilder<
    cutlass::arch::Sm90, cutlass::arch::OpClassTensorOp,
    ElemA, cutlass::layout::RowMajor, 128 / cutlass::sizeof_bits<ElemA>::value,
    ElemB, cutlass::layout::ColumnMajor, 128 / cutlass::sizeof_bits<ElemB>::value,
    Acc,
    TileShape, ClusterShape,
    cutlass::gemm::collective::StageCountAutoCarveout<static_cast<int>(sizeof(typename CollectiveEpilogue::SharedStorage))>,
    cutlass::gemm::collective::KernelScheduleAuto
  >::CollectiveOp;

using GemmKernel = cutlass::gemm::kernel::GemmUniversal<
    cute::Shape<int,int,int,int>,
    CollectiveMainloop,
    CollectiveEpilogue
>;
using Gemm = cutlass::gemm::device::GemmUniversalAdapter<GemmKernel>;

// Force the device kernel symbol into the cubin without needing a host main.
auto* _anchor = &cutlass::device_kernel<GemmKernel>;


// ===== COMPILED SASS (sm_90a) =====

	.target	sm_90a

	.elftype	@"ET_EXEC"


//--------------------- .note.nv.tkinfo           --------------------------
	.section	.note.nv.tkinfo,"",@"SHT_NOTE"
	.sectionflags	@"SHF_NOTE_NV_TKINFO"
	.tkinfo
        /*0018*/ 	.word	0x00000002
        /*0030*/ 	.string	""
        /*0030*/ 	.string	"ptxas"
        /*0030*/ 	.string	"Cuda compilation tools, release 13.0, V13.0.88"
        /*0030*/ 	.string	"Build cuda_13.0.r13.0/compiler.36424714_0"
        /*0030*/ 	.string	"-arch sm_90a -m 64 "



//--------------------- .note.nv.cuinfo           --------------------------
	.section	.note.nv.cuinfo,"",@"SHT_NOTE"
	.sectionflags	@"SHF_NOTE_NV_CUINFO"
        /*0018*/ 	.short	0x0002
        /*001a*/ 	.short	0x005a
        /*001c*/ 	.short	0x0082
	.zero		2


//--------------------- .nv.info                  --------------------------
	.section	.nv.info,"",@"SHT_CUDA_INFO"
	.align	4


	//----- nvinfo : EIATTR_REGCOUNT
	.align		4
        /*0000*/ 	.byte	0x04, 0x2f
        /*0002*/ 	.short	(.L_15 - .L_14)
	.align		4
.L_14:
        /*0004*/ 	.word	index@(_ZN7cutlass13device_kernelINS_4gemm6kernel13GemmUniversalIN4cute5tupleIJiiiiEEENS1_10collective13CollectiveMmaINS1_34MainloopSm90TmaGmmaWarpSpecializedILi7ENS5_IJNS4_1CILi1EEESB_SB_EEENS1_35KernelTmaWarpSpecializedCooperativeEEENS5_IJNSA_ILi384EEENSA_ILi128EEENSA_ILi32EEEEEENS_10bfloat16_tENS5_IJlSB_lEEESJ_SK_NS4_8TiledMMAINS4_8MMA_AtomIJNS4_4SM904GMMA28MMA_64x128x16_F32BF16BF16_SSILNSO_5MajorE0ELSQ_0ELNSO_7ScaleInE1ELSR_1EEEEEENS4_6LayoutINS5_IJNSA_ILi2EEESB_SB_EEENS5_IJSB_NSA_ILi0EEESX_EEEEENS5_IJNS4_10UnderscoreES10_S10_EEEEENS4_13SM90_TMA_LOADENS4_14ComposedLayoutINS4_7SwizzleILi2ELi4ELi3EEENS4_18smem_ptr_flag_bitsILi16EEENSU_INS5_IJNSA_ILi8EEESH_EEENS5_IJSH_SB_EEEEEEEvNS4_8identityES13_S1D_vS1E_EENS_8epilogue10collective6detail29Sm90TmaWarpSpecializedAdapterINS1H_15DefaultEpilogueISJ_SK_SK_NS1G_6thread17LinearCombinationISJ_Li1EffLNS1L_9ScaleType4KindE0ELNS_15FloatRoundStyleE2ESJ_EENS1_15EpilogueDefaultEEEEEvvEEEEvNT_6ParamsE)
        /*0008*/ 	.word	0x000000a8


	//----- nvinfo : EIATTR_FRAME_SIZE
	.align		4
.L_15:
        /*000c*/ 	.byte	0x04, 0x11
        /*000e*/ 	.short	(.L_17 - .L_16)
	.align		4
.L_16:
        /*0010*/ 	.word	index@(_ZN7cutlass13device_kernelINS_4gemm6kernel13GemmUniversalIN4cute5tupleIJiiiiEEENS1_10collective13CollectiveMmaINS1_34MainloopSm90TmaGmmaWarpSpecializedILi7ENS5_IJNS4_1CILi1EEESB_SB_EEENS1_35KernelTmaWarpSpecializedCooperativeEEENS5_IJNSA_ILi384EEENSA_ILi128EEENSA_ILi32EEEEEENS_10bfloat16_tENS5_IJlSB_lEEESJ_SK_NS4_8TiledMMAINS4_8MMA_AtomIJNS4_4SM904GMMA28MMA_64x128x16_F32BF16BF16_SSILNSO_5MajorE0ELSQ_0ELNSO_7ScaleInE1ELSR_1EEEEEENS4_6LayoutINS5_IJNSA_ILi2EEESB_SB_EEENS5_IJSB_NSA_ILi0EEESX_EEEEENS5_IJNS4_10UnderscoreES10_S10_EEEEENS4_13SM90_TMA_LOADENS4_14ComposedLayoutINS4_7SwizzleILi2ELi4ELi3EEENS4_18smem_ptr_flag_bitsILi16EEENSU_INS5_IJNSA_ILi8EEESH_EEENS5_IJSH_SB_EEEEEEEvNS4_8identityES13_S1D_vS1E_EENS_8epilogue10collective6detail29Sm90TmaWarpSpecializedAdapterINS1H_15DefaultEpilogueISJ_SK_SK_NS1G_6thread17LinearCombinationISJ_Li1EffLNS1L_9ScaleType4KindE0ELNS_15FloatRoundStyleE2ESJ_EENS1_15EpilogueDefaultEEEEEvvEEEEvNT_6ParamsE)
        /*0014*/ 	.word	0x00000000


	//----- nvinfo : EIATTR_MIN_STACK_SIZE
	.align		4
.L_17:
        /*0018*/ 	.byte	0x04, 0x12
        /*001a*/ 	.short	(.L_19 - .L_18)
	.align		4
.L_18:
        /*001c*/ 	.word	index@(_ZN7cutlass13device_kernelINS_4gemm6kernel13GemmUniversalIN4cute5tupleIJiiiiEEENS1_10collective13CollectiveMmaINS1_34MainloopSm90TmaGmmaWarpSpecializedILi7ENS5_IJNS4_1CILi1EEESB_SB_EEENS1_35KernelTmaWarpSpecializedCooperativeEEENS5_IJNSA_ILi384EEENSA_ILi128EEENSA_ILi32EEEEEENS_10bfloat16_tENS5_IJlSB_lEEESJ_SK_NS4_8TiledMMAINS4_8MMA_AtomIJNS4_4SM904GMMA28MMA_64x128x16_F32BF16BF16_SSILNSO_5MajorE0ELSQ_0ELNSO_7ScaleInE1ELSR_1EEEEEENS4_6LayoutINS5_IJNSA_ILi2EEESB_SB_EEENS5_IJSB_NSA_ILi0EEESX_EEEEENS5_IJNS4_10UnderscoreES10_S10_EEEEENS4_13SM90_TMA_LOADENS4_14ComposedLayoutINS4_7SwizzleILi2ELi4ELi3EEENS4_18smem_ptr_flag_bitsILi16EEENSU_INS5_IJNSA_ILi8EEESH_EEENS5_IJSH_SB_EEEEEEEvNS4_8identityES13_S1D_vS1E_EENS_8epilogue10collective6detail29Sm90TmaWarpSpecializedAdapterINS1H_15DefaultEpilogueISJ_SK_SK_NS1G_6thread17LinearCombinationISJ_Li1EffLNS1L_9ScaleType4KindE0ELNS_15FloatRoundStyleE2ESJ_EENS1_15EpilogueDefaultEEEEEvvEEEEvNT_6ParamsE)
        /*0020*/ 	.word	0x00000000
.L_19:


//--------------------- .nv.compat                --------------------------
	.section	.nv.compat,"",@"SHT_CUDA_COMPAT_INFO"
	.align	4
        /*0000*/ 	.byte	0x02, 0x09, 0x01, 0x00, 0x02, 0x02, 0x04, 0x00, 0x02, 0x05, 0x05, 0x00, 0x03, 0x07, 0x01, 0x01
        /*0010*/ 	.byte	0x02, 0x03, 0x01, 0x00, 0x02, 0x06, 0x01, 0x00, 0x04, 0x0b, 0x08, 0x00, 0x00, 0x00, 0x00, 0x00
        /*0020*/ 	.byte	0x00, 0x00, 0x00, 0x00


//--------------------- .nv.info._ZN7cutlass13device_kernelINS_4gemm6kernel13GemmUniversalIN4cute5tupleIJiiiiEEENS1_10collective13CollectiveMmaINS1_34MainloopSm90TmaGmmaWarpSpecializedILi7ENS5_IJNS4_1CILi1EEESB_SB_EEENS1_35KernelTmaWarpSpecializedCooperativeEEENS5_IJNSA_ILi384EEENSA_ILi128EEENSA_ILi32EEEEEENS_10bfloat16_tENS5_IJlSB_lEEESJ_SK_NS4_8TiledMMAINS4_8MMA_AtomIJNS4_4SM904GMMA28MMA_64x128x16_F32BF16BF16_SSILNSO_5MajorE0ELSQ_0ELNSO_7ScaleInE1ELSR_1EEEEEENS4_6LayoutINS5_IJNSA_ILi2EEESB_SB_EEENS5_IJSB_NSA_ILi0EEESX_EEEEENS5_IJNS4_10UnderscoreES10_S10_EEEEENS4_13SM90_TMA_LOADENS4_14ComposedLayoutINS4_7SwizzleILi2ELi4ELi3EEENS4_18smem_ptr_flag_bitsILi16EEENSU_INS5_IJNSA_ILi8EEESH_EEENS5_IJSH_SB_EEEEEEEvNS4_8identityES13_S1D_vS1E_EENS_8epilogue10collective6detail29Sm90TmaWarpSpecializedAdapterINS1H_15DefaultEpilogueISJ_SK_SK_NS1G_6thread17LinearCombinationISJ_Li1EffLNS1L_9ScaleType4KindE0ELNS_15FloatRoundStyleE2ESJ_EENS1_15EpilogueDefaultEEEEEvvEEEEvNT_6ParamsE --------------------------
	.section	.nv.info._ZN7cutlass13device_kernelINS_4gemm6kernel13GemmUniversalIN4cute5tupleIJiiiiEEENS1_10collective13CollectiveMmaINS1_34MainloopSm90TmaGmmaWarpSpecializedILi7ENS5_IJNS4_1CILi1EEESB_SB_EEENS1_35KernelTmaWarpSpecializedCooperativeEEENS5_IJNSA_ILi384EEENSA_ILi128EEENSA_ILi32EEEEEENS_10bfloat16_tENS5_IJlSB_lEEESJ_SK_NS4_8TiledMMAINS4_8MMA_AtomIJNS4_4SM904GMMA28MMA_64x128x16_F32BF16BF16_SSILNSO_5MajorE0ELSQ_0ELNSO_7ScaleInE1ELSR_1EEEEEENS4_6LayoutINS5_IJNSA_ILi2EEESB_SB_EEENS5_IJSB_NSA_ILi0EEESX_EEEEENS5_IJNS4_10UnderscoreES10_S10_EEEEENS4_13SM90_TMA_LOADENS4_14ComposedLayoutINS4_7SwizzleILi2ELi4ELi3EEENS4_18smem_ptr_flag_bitsILi16EEENSU_INS5_IJNSA_ILi8EEESH_EEENS5_IJSH_SB_EEEEEEEvNS4_8identityES13_S1D_vS1E_EENS_8epilogue10collective6detail29Sm90TmaWarpSpecializedAdapterINS1H_15DefaultEpilogueISJ_SK_SK_NS1G_6thread17LinearCombinationISJ_Li1EffLNS1L_9ScaleType4KindE0ELNS_15FloatRoundStyleE2ESJ_EENS1_15EpilogueDefaultEEEEEvvEEEEvNT_6ParamsE,"",@"SHT_CUDA_INFO"
	.sectionflags	@""
	.align	4


	//----- nvinfo : EIATTR_CUDA_API_VERSION
	.align		4
        /*0000*/ 	.byte	0x04, 0x37
        /*0002*/ 	.short	(.L_21 - .L_20)
.L_20:
        /*0004*/ 	.word	0x00000082


	//----- nvinfo : EIATTR_KPARAM_INFO
	.align		4
.L_21:
        /*0008*/ 	.byte	0x04, 0x17
        /*000a*/ 	.short	(.L_23 - .L_22)
.L_22:
        /*000c*/ 	.word	0x00000000
        /*0010*/ 	.short	0x0000
        /*0012*/ 	.short	0x0070
        /*0014*/ 	.byte	0x00, 0xf0, 0x01, 0x10


	//----- nvinfo : EIATTR_SPARSE_MMA_MASK
	.align		4
.L_23:
        /*0018*/ 	.byte	0x03, 0x50
        /*001a*/ 	.short	0x0000


	//----- nvinfo : EIATTR_MAXREG_COUNT
	.align		4
        /*001c*/ 	.byte	0x03, 0x1b
        /*001e*/ 	.short	0x00a8


	//----- nvinfo : EIATTR_NUM_BARRIERS
	.align		4
        /*0020*/ 	.byte	0x02, 0x4c
        /*0022*/ 	.byte	0x01
	.zero		1


	//----- nvinfo : EIATTR_EXTERNS
	.align		4
        /*0024*/ 	.byte	0x04, 0x0f
        /*0026*/ 	.short	(.L_25 - .L_24)


	//   ....[0]....
	.align		4
.L_24:
        /*0028*/ 	.word	index@(__assertfail)


	//----- nvinfo : EIATTR_MERCURY_ISA_VERSION
	.align		4
.L_25:
        /*002c*/ 	.byte	0x03, 0x5f
        /*002e*/ 	.short	0x0101


	//----- nvinfo : EIATTR_INT_WARP_WIDE_INSTR_OFFSETS
	.align		4
        /*0030*/ 	.byte	0x04, 0x31
        /*0032*/ 	.short	(.L_27 - .L_26)


	//   ....[0]....
.L_26:
        /*0034*/ 	.word	0x00000550


	//   ....[1]....
        /*0038*/ 	.word	0x00000560


	//   ....[2]....
        /*003c*/ 	.word	0x000005f0


	//----- nvinfo : EIATTR_COOP_GROUP_MASK_REGIDS
	.align		4
.L_27:
        /*0040*/ 	.byte	0x04, 0x29
        /*0042*/ 	.short	(.L_29 - .L_28)


	//   ....[0]....
.L_28:
        /*0044*/ 	.word	0xffffffff


	//   ....[1]....
        /*0048*/ 	.word	0xffffffff


	//   ....[2]....
        /*004c*/ 	.word	0xffffffff


	//   ....[3]....
        /*0050*/ 	.word	0xffffffff


	//   ....[4]....
        /*0054*/ 	.word	0xffffffff


	//----- nvinfo : EIATTR_COOP_GROUP_INSTR_OFFSETS
	.align		4
.L_29:
        /*0058*/ 	.byte	0x04, 0x28
        /*005a*/ 	.short	(.L_31 - .L_30)


	//   ....[0]....
.L_30:
        /*005c*/ 	.word	0x00000060


	//   ....[1]....
        /*0060*/ 	.word	0x00000070


	//   ....[2]....
        /*0064*/ 	.word	0x00000190


	//   ....[3]....
        /*0068*/ 	.word	0x00000400


	//   ....[4]....
        /*006c*/ 	.word	0x00001170


	//----- nvinfo : EIATTR_REG_RECONFIG
	.align		4
.L_31:
        /*0070*/ 	.byte	0x01, 0x54
	.zero		2


	//----- nvinfo : EIATTR_SYSCALL_OFFSETS
	.align		4
        /*0074*/ 	.byte	0x04, 0x46
        /*0076*/ 	.short	(.L_33 - .L_32)


	//   ....[0]....
.L_32:
        /*0078*/ 	.word	0x00001330


	//----- nvinfo : EIATTR_MBARRIER_INSTR_OFFSETS
	.align		4
.L_33:
        /*007c*/ 	.byte	0x04, 0x39
        /*007e*/ 	.short	(.L_35 - .L_34)


	//   ....[0]....
.L_34:
        /*0080*/ 	.word	0x00000310
        /*0084*/ 	.word	0x000000ff
        /*0088*/ 	.word	0x00000000
        /*008c*/ 	.short	0x0100
        /*008e*/ 	.byte	0x08
	.zero		1


	//   ....[1]....
        /*0090*/ 	.word	0x00000320
        /*0094*/ 	.word	0x000000ff
        /*0098*/ 	.word	0x00000038
        /*009c*/ 	.short	0x0100
        /*009e*/ 	.byte	0x08
	.zero		1


	//   ....[2]....
        /*00a0*/ 	.word	0x00000330
        /*00a4*/ 	.word	0x000000ff
        /*00a8*/ 	.word	0x00000008
        /*00ac*/ 	.short	0x0100
        /*00ae*/ 	.byte	0x08
	.zero		1


	//   ....[3]....
        /*00b0*/ 	.word	0x00000340
        /*00b4*/ 	.word	0x000000ff
        /*00b8*/ 	.word	0x00000040
        /*00bc*/ 	.short	0x0100
        /*00be*/ 	.byte	0x08
	.zero		1


	//   ....[4]....
        /*00c0*/ 	.word	0x00000350
        /*00c4*/ 	.word	0x000000ff
        /*00c8*/ 	.word	0x00000010
        /*00cc*/ 	.short	0x0100
        /*00ce*/ 	.byte	0x08
	.zero		1


	//   ....[5]....
        /*00d0*/ 	.word	0x00000360
        /*00d4*/ 	.word	0x000000ff
        /*00d8*/ 	.word	0x00000048
        /*00dc*/ 	.short	0x0100
        /*00de*/ 	.byte	0x08
	.zero		1


	//   ....[6]....
        /*00e0*/ 	.word	0x00000370
        /*00e4*/ 	.word	0x000000ff
        /*00e8*/ 	.word	0x00000018
        /*00ec*/ 	.short	0x0100
        /*00ee*/ 	.byte	0x08
	.zero		1


	//   ....[7]....
        /*00f0*/ 	.word	0x00000380
        /*00f4*/ 	.word	0x000000ff
        /*00f8*/ 	.word	0x00000050
        /*00fc*/ 	.short	0x0100
        /*00fe*/ 	.byte	0x08
	.zero		1


	//   ....[8]....
        /*0100*/ 	.word	0x00000390
        /*0104*/ 	.word	0x000000ff
        /*0108*/ 	.word	0x00000020
        /*010c*/ 	.short	0x0100
        /*010e*/ 	.byte	0x08
	.zero		1


	//   ....[9]....
        /*0110*/ 	.word	0x000003a0
        /*0114*/ 	.word	0x000000ff
        /*0118*/ 	.word	0x00000058
        /*011c*/ 	.short	0x0100
        /*011e*/ 	.byte	0x08
	.zero		1


	//   ....[10]....
        /*0120*/ 	.word	0x000003b0
        /*0124*/ 	.word	0x000000ff
        /*0128*/ 	.word	0x00000028
        /*012c*/ 	.short	0x0100
        /*012e*/ 	.byte	0x08
	.zero		1


	//   ....[11]....
        /*0130*/ 	.word	0x000003c0
        /*0134*/ 	.word	0x000000ff
        /*0138*/ 	.word	0x00000060
        /*013c*/ 	.short	0x0100
        /*013e*/ 	.byte	0x08
	.zero		1


	//   ....[12]....
        /*0140*/ 	.word	0x000003d0
        /*0144*/ 	.word	0x000000ff
        /*0148*/ 	.word	0x00000030
        /*014c*/ 	.short	0x0100
        /*014e*/ 	.byte	0x08
	.zero		1


	//   ....[13]....
        /*0150*/ 	.word	0x000003e0
        /*0154*/ 	.word	0x000000ff
        /*0158*/ 	.word	0x00000068
        /*015c*/ 	.short	0x0100
        /*015e*/ 	.byte	0x08
	.zero		1


	//   ....[14]....
        /*0160*/ 	.word	0x00000670
        /*0164*/ 	.word	0x000000ff
        /*0168*/ 	.word	0x00000080
        /*016c*/ 	.short	0x0100
        /*016e*/ 	.byte	0x10
	.zero		1


	//   ....[15]....
        /*0170*/ 	.word	0x000006e0
        /*0174*/ 	.word	0x000000ff
        /*0178*/ 	.word	0x00000088
        /*017c*/ 	.short	0x0100
        /*017e*/ 	.byte	0x10
	.zero		1


	//   ....[16]....
        /*0180*/ 	.word	0x000013d0
        /*0184*/ 	.word	0x00000003
        /*0188*/ 	.word	0x00000000
        /*018c*/ 	.short	0x010a
        /*018e*/ 	.byte	0x3f
	.zero		1


	//   ....[17]....
        /*0190*/ 	.word	0x00001410
        /*0194*/ 	.word	0x00000003
        /*0198*/ 	.word	0x00000000
        /*019c*/ 	.short	0x010a
        /*019e*/ 	.byte	0x3f
	.zero		1


	//   ....[18]....
        /*01a0*/ 	.word	0x000017f0
        /*01a4*/ 	.word	0x000000ff
        /*01a8*/ 	.word	0x00000000
        /*01ac*/ 	.short	0x010a
        /*01ae*/ 	.byte	0x08
	.zero		1


	//   ....[19]....
        /*01b0*/ 	.word	0x00001830
        /*01b4*/ 	.word	0x000000ff
        /*01b8*/ 	.word	0x00000000
        /*01bc*/ 	.short	0x010a
        /*01be*/ 	.byte	0x08
	.zero		1


	//   ....[20]....
        /*01c0*/ 	.word	0x00001b00
        /*01c4*/ 	.word	0x000000ff
        /*01c8*/ 	.word	0x00000000
        /*01cc*/ 	.short	0x0101
        /*01ce*/ 	.byte	0x08
	.zero		1


	//   ....[21]....
        /*01d0*/ 	.word	0x00001ce0
        /*01d4*/ 	.word	0x00000004
        /*01d8*/ 	.word	0x00000000
        /*01dc*/ 	.short	0x0101
        /*01de*/ 	.byte	0x3f
	.zero		1


	//   ....[22]....
        /*01e0*/ 	.word	0x0000e310
        /*01e4*/ 	.word	0x0000000d
        /*01e8*/ 	.word	0x00000038
        /*01ec*/ 	.short	0x010a
        /*01ee*/ 	.byte	0x3f
	.zero		1


	//   ....[23]....
        /*01f0*/ 	.word	0x0000e710
        /*01f4*/ 	.word	0x00000004
        /*01f8*/ 	.word	0x00000088
        /*01fc*/ 	.short	0x0101
        /*01fe*/ 	.byte	0x3f
	.zero		1


	//   ....[24]....
        /*0200*/ 	.word	0x0000ee50
        /*0204*/ 	.word	0x00000007
        /*0208*/ 	.word	0x00000000
        /*020c*/ 	.short	0x010a
        /*020e*/ 	.byte	0x3f
	.zero		1


	//   ....[25]....
        /*0210*/ 	.word	0x0000eed0
        /*0214*/ 	.word	0x00000009
        /*0218*/ 	.word	0x00000000
        /*021c*/ 	.short	0x010a
        /*021e*/ 	.byte	0x3f
	.zero		1


	//   ....[26]....
        /*0220*/ 	.word	0x0000ef60
        /*0224*/ 	.word	0x00000006
        /*0228*/ 	.word	0x00000000
        /*022c*/ 	.short	0x010a
        /*022e*/ 	.byte	0x3f
	.zero		1


	//   ....[27]....
        /*0230*/ 	.word	0x0000eff0
        /*0234*/ 	.word	0x00000009
        /*0238*/ 	.word	0x00000000
        /*023c*/ 	.short	0x010a
        /*023e*/ 	.byte	0x3f
	.zero		1


	//   ....[28]....
        /*0240*/ 	.word	0x0000f080
        /*0244*/ 	.word	0x00000006
        /*0248*/ 	.word	0x00000000
        /*024c*/ 	.short	0x010a
        /*024e*/ 	.byte	0x3f
	.zero		1


	//   ....[29]....
        /*0250*/ 	.word	0x0000f110
        /*0254*/ 	.word	0x00000009
        /*0258*/ 	.word	0x00000000
        /*025c*/ 	.short	0x010a
        /*025e*/ 	.byte	0x3f
	.zero		1


	//   ....[30]....
        /*0260*/ 	.word	0x0000f1a0
        /*0264*/ 	.word	0x00000003
        /*0268*/ 	.word	0x00000000
        /*026c*/ 	.short	0x010a
        /*026e*/ 	.byte	0x3f
	.zero		1


	//   ....[31]....
        /*0270*/ 	.word	0x0000f200
        /*0274*/ 	.word	0x00000003
        /*0278*/ 	.word	0x00000000
        /*027c*/ 	.short	0x010a
        /*027e*/ 	.byte	0x3f
	.zero		1


	//   ....[32]....
        /*0280*/ 	.word	0x0000f260
        /*0284*/ 	.word	0x00000005
        /*0288*/ 	.word	0x00000000
        /*028c*/ 	.short	0x010a
        /*028e*/ 	.byte	0x3f
	.zero		1


	//   ....[33]....
        /*0290*/ 	.word	0x0000f330
        /*0294*/ 	.word	0x0000000d
        /*0298*/ 	.word	0x00000038
        /*029c*/ 	.short	0x010a
        /*029e*/ 	.byte	0x3f
	.zero		1


	//   ....[34]....
        /*02a0*/ 	.word	0x0000f400
        /*02a4*/ 	.word	0x00000007
        /*02a8*/ 	.word	0x00000000
        /*02ac*/ 	.short	0x010a
        /*02ae*/ 	.byte	0x3f
	.zero		1


	//   ....[35]....
        /*02b0*/ 	.word	0x0000f450
        /*02b4*/ 	.word	0x00000009
        /*02b8*/ 	.word	0x00000000
        /*02bc*/ 	.short	0x010a
        /*02be*/ 	.byte	0x3f
	.zero		1


	//   ....[36]....
        /*02c0*/ 	.word	0x0000f4a0
        /*02c4*/ 	.word	0x00000006
        /*02c8*/ 	.word	0x00000000
        /*02cc*/ 	.short	0x010a
        /*02ce*/ 	.byte	0x3f
	.zero		1


	//   ....[37]....
        /*02d0*/ 	.word	0x0000f4f0
        /*02d4*/ 	.word	0x00000009
        /*02d8*/ 	.word	0x00000000
        /*02dc*/ 	.short	0x010a
        /*02de*/ 	.byte	0x3f
	.zero		1


	//   ....[38]....
        /*02e0*/ 	.word	0x0000f540
        /*02e4*/ 	.word	0x00000006
        /*02e8*/ 	.word	0x00000000
        /*02ec*/ 	.short	0x010a
        /*02ee*/ 	.byte	0x3f
	.zero		1


	//   ....[39]....
        /*02f0*/ 	.word	0x0000f590
        /*02f4*/ 	.word	0x00000009
        /*02f8*/ 	.word	0x00000000
        /*02fc*/ 	.short	0x010a
        /*02fe*/ 	.byte	0x3f
	.zero		1


	//----- nvinfo : EIATTR_NUM_MBARRIERS
	.align		4
.L_35:
        /*0300*/ 	.byte	0x03, 0x38
        /*0302*/ 	.short	0x0010


	//----- nvinfo : EIATTR_EXIT_INSTR_OFFSETS
	.align		4
        /*0304*/ 	.byte	0x04, 0x1c
        /*0306*/ 	.short	(.L_37 - .L_36)


	//   ....[0]....
.L_36:
        /*0308*/ 	.word	0x00000740


	//   ....[1]....
        /*030c*/ 	.word	0x000010b0


	//   ....[2]....
        /*0310*/ 	.word	0x0000d8c0


	//   ....[3]....
        /*0314*/ 	.word	0x0000dfb0


	//   ....[4]....
        /*0318*/ 	.word	0x0000f1f0


	//----- nvinfo : EIATTR_MAX_THREADS
	.align		4
.L_37:
        /*031c*/ 	.byte	0x04, 0x05
        /*031e*/ 	.short	(.L_39 - .L_38)
.L_38:
        /*0320*/ 	.word	0x00000180
        /*0324*/ 	.word	0x00000001
        /*0328*/ 	.word	0x00000001


	//----- nvinfo : EIATTR_CRS_STACK_SIZE
	.align		4
.L_39:
        /*032c*/ 	.byte	0x04, 0x1e
        /*032e*/ 	.short	(.L_41 - .L_40)
.L_40:
        /*0330*/ 	.word	0x00000000


	//----- nvinfo : EIATTR_CBANK_PARAM_SIZE
	.align		4
.L_41:
        /*0334*/ 	.byte	0x03, 0x19
        /*0336*/ 	.short	0x0470


	//----- nvinfo : EIATTR_PARAM_CBANK
	.align		4
        /*0338*/ 	.byte	0x04, 0x0a
        /*033a*/ 	.short	(.L_43 - .L_42)
	.align		4
.L_42:
        /*033c*/ 	.word	index@(.nv.constant0._ZN7cutlass13device_kernelINS_4gemm6kernel13GemmUniversalIN4cute5tupleIJiiiiEEENS1_10collective13CollectiveMmaINS1_34MainloopSm90TmaGmmaWarpSpecializedILi7ENS5_IJNS4_1CILi1EEESB_SB_EEENS1_35KernelTmaWarpSpecializedCooperativeEEENS5_IJNSA_ILi384EEENSA_ILi128EEENSA_ILi32EEEEEENS_10bfloat16_tENS5_IJlSB_lEEESJ_SK_NS4_8TiledMMAINS4_8MMA_AtomIJNS4_4SM904GMMA28MMA_64x128x16_F32BF16BF16_SSILNSO_5MajorE0ELSQ_0ELNSO_7ScaleInE1ELSR_1EEEEEENS4_6LayoutINS5_IJNSA_ILi2EEESB_SB_EEENS5_IJSB_NSA_ILi0EEESX_EEEEENS5_IJNS4_10UnderscoreES10_S10_EEEEENS4_13SM90_TMA_LOADENS4_14ComposedLayoutINS4_7SwizzleILi2ELi4ELi3EEENS4_18smem_ptr_flag_bitsILi16EEENSU_INS5_IJNSA_ILi8EEESH_EEENS5_IJSH_SB_EEEEEEEvNS4_8identityES13_S1D_vS1E_EENS_8epilogue10collective6detail29Sm90TmaWarpSpecializedAdapterINS1H_15DefaultEpilogueISJ_SK_SK_NS1G_6thread17LinearCombinationISJ_Li1EffLNS1L_9ScaleType4KindE0ELNS_15FloatRoundStyleE2ESJ_EENS1_15EpilogueDefaultEEEEEvvEEEEvNT_6ParamsE)
        /*0340*/ 	.short	0x0210
        /*0342*/ 	.short	0x0470


	//----- nvinfo : EIATTR_SW_WAR
	.align		4
.L_43:
        /*0344*/ 	.byte	0x04, 0x36
        /*0346*/ 	.short	(.L_45 - .L_44)
.L_44:
        /*0348*/ 	.word	0x00000008
.L_45:


//--------------------- .nv.callgraph             --------------------------
	.section	.nv.callgraph,"",@"SHT_CUDA_CALLGRAPH"
	.align	4
	.sectionentsize	8
	.align		4
        /*0000*/ 	.word	0x00000000
	.align		4
        /*0004*/ 	.word	0xffffffff
	.align		4
        /*0008*/ 	.word	index@(_ZN7cutlass13device_kernelINS_4gemm6kernel13GemmUniversalIN4cute5tupleIJiiiiEEENS1_10collective13CollectiveMmaINS1_34MainloopSm90TmaGmmaWarpSpecializedILi7ENS5_IJNS4_1CILi1EEESB_SB_EEENS1_35KernelTmaWarpSpecializedCooperativeEEENS5_IJNSA_ILi384EEENSA_ILi128EEENSA_ILi32EEEEEENS_10bfloat16_tENS5_IJlSB_lEEESJ_SK_NS4_8TiledMMAINS4_8MMA_AtomIJNS4_4SM904GMMA28MMA_64x128x16_F32BF16BF16_SSILNSO_5MajorE0ELSQ_0ELNSO_7ScaleInE1ELSR_1EEEEEENS4_6LayoutINS5_IJNSA_ILi2EEESB_SB_EEENS5_IJSB_NSA_ILi0EEESX_EEEEENS5_IJNS4_10UnderscoreES10_S10_EEEEENS4_13SM90_TMA_LOADENS4_14ComposedLayoutINS4_7SwizzleILi2ELi4ELi3EEENS4_18smem_ptr_flag_bitsILi16EEENSU_INS5_IJNSA_ILi8EEESH_EEENS5_IJSH_SB_EEEEEEEvNS4_8identityES13_S1D_vS1E_EENS_8epilogue10collective6detail29Sm90TmaWarpSpecializedAdapterINS1H_15DefaultEpilogueISJ_SK_SK_NS1G_6thread17LinearCombinationISJ_Li1EffLNS1L_9ScaleType4KindE0ELNS_15FloatRoundStyleE2ESJ_EENS1_15EpilogueDefaultEEEEEvvEEEEvNT_6ParamsE)
	.align		4
        /*000c*/ 	.word	index@(__assertfail)
	.align		4
        /*0010*/ 	.word	0x00000000
	.align		4
        /*0014*/ 	.word	0xfffffffe
	.align		4
        /*0018*/ 	.word	0x00000000
	.align		4
        /*001c*/ 	.word	0xfffffffd
	.align		4
        /*0020*/ 	.word	0x00000000
	.align		4
        /*0024*/ 	.word	0xfffffffc


//--------------------- .nv.constant4             --------------------------
	.section	.nv.constant4,"a",@progbits
	.align	8
	.align		8
.nv.constant4:
        /*0000*/ 	.dword	__assertfail
	.align		8
        /*0008*/ 	.dword	__unnamed_1
	.align		8
        /*0010*/ 	.dword	_ZN40_INTERNAL_269db052_4_k_cu_887f552e_125204cuda3std3__45__cpo5beginE
	.align		8
        /*0018*/ 	.dword	_ZN40_INTERNAL_269db052_4_k_cu_887f552e_125204cuda3std3__45__cpo3endE
	.align		8
        /*0020*/ 	.dword	_ZN40_INTERNAL_269db052_4_k_cu_887f552e_125204cuda3std3__45__cpo6cbeginE
	.align		8
        /*0028*/ 	.dword	_ZN40_INTERNAL_269db052_4_k_cu_887f552e_125204cuda3std3__45__cpo4cendE
	.align		8
        /*0030*/ 	.dword	_ZN40_INTERNAL_269db052_4_k_cu_887f552e_125204cuda3std3__442_GLOBAL__N__269db052_4_k_cu_887f552e_125206ignoreE
	.align		8
        /*0038*/ 	.dword	_ZN40_INTERNAL_269db052_4_k_cu_887f552e_125204cuda3std3__419piecewise_constructE
	.align		8
        /*0040*/ 	.dword	_ZN40_INTERNAL_269db052_4_k_cu_887f552e_125204cuda3std3__48in_placeE
	.align		8
        /*0048*/ 	.dword	_ZN40_INTERNAL_269db052_4_k_cu_887f552e_125204cuda3std6ranges3__45__cpo4swapE
	.align		8
        /*0050*/ 	.dword	_ZN40_INTERNAL_269db052_4_k_cu_887f552e_125204cuda3std6ranges3__45__cpo9iter_moveE
	.align		8
        /*0058*/ 	.dword	_ZN40_INTERNAL_269db052_4_k_cu_887f552e_125204cute7productE
	.align		8
        /*0060*/ 	.dword	_ZN40_INTERNAL_269db052_4_k_cu_887f552e_125204cute1_E
	.align		8
        /*0068*/ 	.dword	$str$22
	.align		8
        /*0070*/ 	.dword	$str$23


//--------------------- .text._ZN7cutlass13device_kernelINS_4gemm6kernel13GemmUniversalIN4cute5tupleIJiiiiEEENS1_10collective13CollectiveMmaINS1_34MainloopSm90TmaGmmaWarpSpecializedILi7ENS5_IJNS4_1CILi1EEESB_SB_EEENS1_35KernelTmaWarpSpecializedCooperativeEEENS5_IJNSA_ILi384EEENSA_ILi128EEENSA_ILi32EEEEEENS_10bfloat16_tENS5_IJlSB_lEEESJ_SK_NS4_8TiledMMAINS4_8MMA_AtomIJNS4_4SM904GMMA28MMA_64x128x16_F32BF16BF16_SSILNSO_5MajorE0ELSQ_0ELNSO_7ScaleInE1ELSR_1EEEEEENS4_6LayoutINS5_IJNSA_ILi2EEESB_SB_EEENS5_IJSB_NSA_ILi0EEESX_EEEEENS5_IJNS4_10UnderscoreES10_S10_EEEEENS4_13SM90_TMA_LOADENS4_14ComposedLayoutINS4_7SwizzleILi2ELi4ELi3EEENS4_18smem_ptr_flag_bitsILi16EEENSU_INS5_IJNSA_ILi8EEESH_EEENS5_IJSH_SB_EEEEEEEvNS4_8identityES13_S1D_vS1E_EENS_8epilogue10collective6detail29Sm90TmaWarpSpecializedAdapterINS1H_15DefaultEpilogueISJ_SK_SK_NS1G_6thread17LinearCombinationISJ_Li1EffLNS1L_9ScaleType4KindE0ELNS_15FloatRoundStyleE2ESJ_EENS1_15EpilogueDefaultEEEEEvvEEEEvNT_6ParamsE --------------------------
	.section	.text._ZN7cutlass13device_kernelINS_4gemm6kernel13GemmUniversalIN4cute5tupleIJiiiiEEENS1_10collective13CollectiveMmaINS1_34MainloopSm90TmaGmmaWarpSpecializedILi7ENS5_IJNS4_1CILi1EEESB_SB_EEENS1_35KernelTmaWarpSpecializedCooperativeEEENS5_IJNSA_ILi384EEENSA_ILi128EEENSA_ILi32EEEEEENS_10bfloat16_tENS5_IJlSB_lEEESJ_SK_NS4_8TiledMMAINS4_8MMA_AtomIJNS4_4SM904GMMA28MMA_64x128x16_F32BF16BF16_SSILNSO_5MajorE0ELSQ_0ELNSO_7ScaleInE1ELSR_1EEEEEENS4_6LayoutINS5_IJNSA_ILi2EEESB_SB_EEENS5_IJSB_NSA_ILi0EEESX_EEEEENS5_IJNS4_10UnderscoreES10_S10_EEEEENS4_13SM90_TMA_LOADENS4_14ComposedLayoutINS4_7SwizzleILi2ELi4ELi3EEENS4_18smem_ptr_flag_bitsILi16EEENSU_INS5_IJNSA_ILi8EEESH_EEENS5_IJSH_SB_EEEEEEEvNS4_8identityES13_S1D_vS1E_EENS_8epilogue10collective6detail29Sm90TmaWarpSpecializedAdapterINS1H_15DefaultEpilogueISJ_SK_SK_NS1G_6thread17LinearCombinationISJ_Li1EffLNS1L_9ScaleType4KindE0ELNS_15FloatRoundStyleE2ESJ_EENS1_15EpilogueDefaultEEEEEvvEEEEvNT_6ParamsE,"ax",@progbits
	.align	128
.text._ZN7cutlass13device_kernelINS_4gemm6kernel13GemmUniversalIN4cute5tupleIJiiiiEEENS1_10collective13CollectiveMmaINS1_34MainloopSm90TmaGmmaWarpSpecializedILi7ENS5_IJNS4_1CILi1EEESB_SB_EEENS1_35KernelTmaWarpSpecializedCooperativeEEENS5_IJNSA_ILi384EEENSA_ILi128EEENSA_ILi32EEEEEENS_10bfloat16_tENS5_IJlSB_lEEESJ_SK_NS4_8TiledMMAINS4_8MMA_AtomIJNS4_4SM904GMMA28MMA_64x128x16_F32BF16BF16_SSILNSO_5MajorE0ELSQ_0ELNSO_7ScaleInE1ELSR_1EEEEEENS4_6LayoutINS5_IJNSA_ILi2EEESB_SB_EEENS5_IJSB_NSA_ILi0EEESX_EEEEENS5_IJNS4_10UnderscoreES10_S10_EEEEENS4_13SM90_TMA_LOADENS4_14ComposedLayoutINS4_7SwizzleILi2ELi4ELi3EEENS4_18smem_ptr_flag_bitsILi16EEENSU_INS5_IJNSA_ILi8EEESH_EEENS5_IJSH_SB_EEEEEEEvNS4_8identityES13_S1D_vS1E_EENS_8epilogue10collective6detail29Sm90TmaWarpSpecializedAdapterINS1H_15DefaultEpilogueISJ_SK_SK_NS1G_6thread17LinearCombinationISJ_Li1EffLNS1L_9ScaleType4KindE0ELNS_15FloatRoundStyleE2ESJ_EENS1_15EpilogueDefaultEEEEEvvEEEEvNT_6ParamsE:
        .type           _ZN7cutlass13device_kernelINS_4gemm6kernel13GemmUniversalIN4cute5tupleIJiiiiEEENS1_10collective13CollectiveMmaINS1_34MainloopSm90TmaGmmaWarpSpecializedILi7ENS5_IJNS4_1CILi1EEESB_SB_EEENS1_35KernelTmaWarpSpecializedCooperativeEEENS5_IJNSA_ILi384EEENSA_ILi128EEENSA_ILi32EEEEEENS_10bfloat16_tENS5_IJlSB_lEEESJ_SK_NS4_8TiledMMAINS4_8MMA_AtomIJNS4_4SM904GMMA28MMA_64x128x16_F32BF16BF16_SSILNSO_5MajorE0ELSQ_0ELNSO_7ScaleInE1ELSR_1EEEEEENS4_6LayoutINS5_IJNSA_ILi2EEESB_SB_EEENS5_IJSB_NSA_ILi0EEESX_EEEEENS5_IJNS4_10UnderscoreES10_S10_EEEEENS4_13SM90_TMA_LOADENS4_14ComposedLayoutINS4_7SwizzleILi2ELi4ELi3EEENS4_18smem_ptr_flag_bitsILi16EEENSU_INS5_IJNSA_ILi8EEESH_EEENS5_IJSH_SB_EEEEEEEvNS4_8identityES13_S1D_vS1E_EENS_8epilogue10collective6detail29Sm90TmaWarpSpecializedAdapterINS1H_15DefaultEpilogueISJ_SK_SK_NS1G_6thread17LinearCombinationISJ_Li1EffLNS1L_9ScaleType4KindE0ELNS_15FloatRoundStyleE2ESJ_EENS1_15EpilogueDefaultEEEEEvvEEEEvNT_6ParamsE,@function
        .size           _ZN7cutlass13device_kernelINS_4gemm6kernel13GemmUniversalIN4cute5tupleIJiiiiEEENS1_10collective13CollectiveMmaINS1_34MainloopSm90TmaGmmaWarpSpecializedILi7ENS5_IJNS4_1CILi1EEESB_SB_EEENS1_35KernelTmaWarpSpecializedCooperativeEEENS5_IJNSA_ILi384EEENSA_ILi128EEENSA_ILi32EEEEEENS_10bfloat16_tENS5_IJlSB_lEEESJ_SK_NS4_8TiledMMAINS4_8MMA_AtomIJNS4_4SM904GMMA28MMA_64x128x16_F32BF16BF16_SSILNSO_5MajorE0ELSQ_0ELNSO_7ScaleInE1ELSR_1EEEEEENS4_6LayoutINS5_IJNSA_ILi2EEESB_SB_EEENS5_IJSB_NSA_ILi0EEESX_EEEEENS5_IJNS4_10UnderscoreES10_S10_EEEEENS4_13SM90_TMA_LOADENS4_14ComposedLayoutINS4_7SwizzleILi2ELi4ELi3EEENS4_18smem_ptr_flag_bitsILi16EEENSU_INS5_IJNSA_ILi8EEESH_EEENS5_IJSH_SB_EEEEEEEvNS4_8identityES13_S1D_vS1E_EENS_8epilogue10collective6detail29Sm90TmaWarpSpecializedAdapterINS1H_15DefaultEpilogueISJ_SK_SK_NS1G_6thread17LinearCombinationISJ_Li1EffLNS1L_9ScaleType4KindE0ELNS_15FloatRoundStyleE2ESJ_EENS1_15EpilogueDefaultEEEEEvvEEEEvNT_6ParamsE,(.L_x_212 - _ZN7cutlass13device_kernelINS_4gemm6kernel13GemmUniversalIN4cute5tupleIJiiiiEEENS1_10collective13CollectiveMmaINS1_34MainloopSm90TmaGmmaWarpSpecializedILi7ENS5_IJNS4_1CILi1EEESB_SB_EEENS1_35KernelTmaWarpSpecializedCooperativeEEENS5_IJNSA_ILi384EEENSA_ILi128EEENSA_ILi32EEEEEENS_10bfloat16_tENS5_IJlSB_lEEESJ_SK_NS4_8TiledMMAINS4_8MMA_AtomIJNS4_4SM904GMMA28MMA_64x128x16_F32BF16BF16_SSILNSO_5MajorE0ELSQ_0ELNSO_7ScaleInE1ELSR_1EEEEEENS4_6LayoutINS5_IJNSA_ILi2EEESB_SB_EEENS5_IJSB_NSA_ILi0EEESX_EEEEENS5_IJNS4_10UnderscoreES10_S10_EEEEENS4_13SM90_TMA_LOADENS4_14ComposedLayoutINS4_7SwizzleILi2ELi4ELi3EEENS4_18smem_ptr_flag_bitsILi16EEENSU_INS5_IJNSA_ILi8EEESH_EEENS5_IJSH_SB_EEEEEEEvNS4_8identityES13_S1D_vS1E_EENS_8epilogue10collective6detail29Sm90TmaWarpSpecializedAdapterINS1H_15DefaultEpilogueISJ_SK_SK_NS1G_6thread17LinearCombinationISJ_Li1EffLNS1L_9ScaleType4KindE0ELNS_15FloatRoundStyleE2ESJ_EENS1_15EpilogueDefaultEEEEEvvEEEEvNT_6ParamsE)
        .other          _ZN7cutlass13device_kernelINS_4gemm6kernel13GemmUniversalIN4cute5tupleIJiiiiEEENS1_10collective13CollectiveMmaINS1_34MainloopSm90TmaGmmaWarpSpecializedILi7ENS5_IJNS4_1CILi1EEESB_SB_EEENS1_35KernelTmaWarpSpecializedCooperativeEEENS5_IJNSA_ILi384EEENSA_ILi128EEENSA_ILi32EEEEEENS_10bfloat16_tENS5_IJlSB_lEEESJ_SK_NS4_8TiledMMAINS4_8MMA_AtomIJNS4_4SM904GMMA28MMA_64x128x16_F32BF16BF16_SSILNSO_5MajorE0ELSQ_0ELNSO_7ScaleInE1ELSR_1EEEEEENS4_6LayoutINS5_IJNSA_ILi2EEESB_SB_EEENS5_IJSB_NSA_ILi0EEESX_EEEEENS5_IJNS4_10UnderscoreES10_S10_EEEEENS4_13SM90_TMA_LOADENS4_14ComposedLayoutINS4_7SwizzleILi2ELi4ELi3EEENS4_18smem_ptr_flag_bitsILi16EEENSU_INS5_IJNSA_ILi8EEESH_EEENS5_IJSH_SB_EEEEEEEvNS4_8identityES13_S1D_vS1E_EENS_8epilogue10collective6detail29Sm90TmaWarpSpecializedAdapterINS1H_15DefaultEpilogueISJ_SK_SK_NS1G_6thread17LinearCombinationISJ_Li1EffLNS1L_9ScaleType4KindE0ELNS_15FloatRoundStyleE2ESJ_EENS1_15EpilogueDefaultEEEEEvvEEEEvNT_6ParamsE,@"STO_CUDA_ENTRY STV_DEFAULT"
_ZN7cutlass13device_kernelINS_4gemm6kernel13GemmUniversalIN4cute5tupleIJiiiiEEENS1_10collective13CollectiveMmaINS1_34MainloopSm90TmaGmmaWarpSpecializedILi7ENS5_IJNS4_1CILi1EEESB_SB_EEENS1_35KernelTmaWarpSpecializedCooperativeEEENS5_IJNSA_ILi384EEENSA_ILi128EEENSA_ILi32EEEEEENS_10bfloat16_tENS5_IJlSB_lEEESJ_SK_NS4_8TiledMMAINS4_8MMA_AtomIJNS4_4SM904GMMA28MMA_64x128x16_F32BF16BF16_SSILNSO_5MajorE0ELSQ_0ELNSO_7ScaleInE1ELSR_1EEEEEENS4_6LayoutINS5_IJNSA_ILi2EEESB_SB_EEENS5_IJSB_NSA_ILi0EEESX_EEEEENS5_IJNS4_10UnderscoreES10_S10_EEEEENS4_13SM90_TMA_LOADENS4_14ComposedLayoutINS4_7SwizzleILi2ELi4ELi3EEENS4_18smem_ptr_flag_bitsILi16EEENSU_INS5_IJNSA_ILi8EEESH_EEENS5_IJSH_SB_EEEEEEEvNS4_8identityES13_S1D_vS1E_EENS_8epilogue10collective6detail29Sm90TmaWarpSpecializedAdapterINS1H_15DefaultEpilogueISJ_SK_SK_NS1G_6thread17LinearCombinationISJ_Li1EffLNS1L_9ScaleType4KindE0ELNS_15FloatRoundStyleE2ESJ_EENS1_15EpilogueDefaultEEEEEvvEEEEvNT_6ParamsE:
[----:B------:R-:W0:Y:S01]  /*0000*/  LDC R1, c[0x0][0x28] ;  /* 0x00000a00ff017b82 */ /* 0x000e220000000800 */
[----:B------:R-:W1:Y:S01]  /*0010*/  S2R R2, SR_TID.X ;  /* 0x0000000000027919 */ /* 0x000e620000002100 */
[----:B------:R-:W-:Y:S01]  /*0020*/  ELECT P0, URZ, PT ;  /* 0x00000000003f782f */ /* 0x000fe20003800000 */
[----:B------:R-:W-:Y:S01]  /*0030*/  BSSY B0, `(.L_x_0) ;  /* 0x0000015000007945 */ /* 0x000fe20003800000 */
[--C-:B-1----:R-:W-:Y:S02]  /*0040*/  SHF.R.U32.HI R0, RZ, 0x5, R2.reuse ;  /* 0x00000005ff007819 */ /* 0x102fe40000011602 */
[----:B------:R-:W-:-:S03]  /*0050*/  SHF.R.U32.HI R18, RZ, 0x7, R2 ;  /* 0x00000007ff127819 */ /* 0x000fc60000011602 */
[----:B------:R-:W1:Y:S04]  /*0060*/  SHFL.IDX PT, R4, R0, RZ, 0x1f ;  /* 0x00001fff00047589 */ /* 0x000e6800000e0000 */
[----:B------:R-:W2:Y:S01]  /*0070*/  SHFL.IDX PT, R3, R18, RZ, 0x1f ;  /* 0x00001fff12037589 */ /* 0x000ea200000e0000 */
[----:B-1----:R-:W-:Y:S02]  /*0080*/  R2UR UR10, R4 ;  /* 0x00000000040a72ca */ /* 0x002fe400000e0000 */
[----:B--2---:R-:W-:-:S11]  /*0090*/  R2UR UR5, R3 ;  /* 0x00000000030572ca */ /* 0x004fd600000e0000 */
[----:B------:R-:W-:Y:S02]  /*00a0*/  USHF.R.S32.HI UR4, URZ, 0x1f, UR10 ;  /* 0x0000001f3f047899 */ /* 0x000fe4000801140a */
[----:B------:R-:W-:Y:S02]  /*00b0*/  ISETP.NE.OR P0, PT, RZ, UR10, !P0 ;  /* 0x0000000aff007c0c */ /* 0x000fe4000c705670 */
[----:B------:R-:W-:-:S04]  /*00c0*/  ULEA.HI UR4, UR4, UR10, URZ, 0x2 ;  /* 0x0000000a04047291 */ /* 0x000fc8000f8f103f */
[----:B------:R-:W-:-:S04]  /*00d0*/  ULOP3.LUT UR4, UR4, 0xfffffffc, URZ, 0xc0, !UPT ;  /* 0xfffffffc04047892 */ /* 0x000fc8000f8ec03f */
[----:B------:R-:W-:-:S03]  /*00e0*/  UIADD3 UR10, UR10, -UR4, URZ ;  /* 0x800000040a0a7290 */ /* 0x000fc6000fffe03f */
[----:B0-----:R-:W-:Y:S09]  /*00f0*/  @P0 BRA `(.L_x_1) ;  /* 0x0000000000200947 */ /* 0x001ff20003800000 */
[----:B------:R-:W-:Y:S02]  /*0100*/  ULDC.64 UR6, c[0x0][0x198] ;  /* 0x0000660000067ab9 */ /* 0x000fe40000000a00 */
[----:B------:R-:W-:Y:S02]  /*0110*/  UIADD3 UR8, UP0, UR6, 0xf0, URZ ;  /* 0x000000f006087890 */ /* 0x000fe4000ff1e03f */
[----:B------:R-:W-:Y:S02]  /*0120*/  UIADD3 UR6, UP1, UR6, 0x1f0, URZ ;  /* 0x000001f006067890 */ /* 0x000fe4000ff3e03f */
[----:B------:R-:W-:Y:S02]  /*0130*/  UIADD3.X UR9, URZ, UR7, URZ, UP0, !UPT ;  /* 0x000000073f097290 */ /* 0x000fe400087fe43f */
[----:B------:R-:W-:-:S07]  /*0140*/  UIADD3.X UR7, URZ, UR7, URZ, UP1, !UPT ;  /* 0x000000073f077290 */ /* 0x000fce0008ffe43f */
[----:B------:R0:W-:Y:S02]  /*0150*/  UTMACCTL.PF [UR8] ;  /* 0x00000000080079b9 */ /* 0x0001e40008040000 */
[----:B------:R0:W-:Y:S02]  /*0160*/  UTMACCTL.PF [UR6] ;  /* 0x00000000060079b9 */ /* 0x0001e40008040000 */
[----:B0-----:R-:W-:Y:S01]  /*0170*/  NOP ;  /* 0x0000000000007918 */ /* 0x001fe20000000000 */
.L_x_1:
[----:B------:R-:W-:Y:S05]  /*0180*/  BSYNC B0 ;  /* 0x0000000000007941 */ /* 0x000fea0003800000 */
.L_x_0:
[----:B------:R-:W0:Y:S01]  /*0190*/  SHFL.IDX PT, R3, R0, RZ, 0x1f ;  /* 0x00001fff00037589 */ /* 0x000e2200000e0000 */
[----:B------:R-:W-:Y:S01]  /*01a0*/  UISETP.NE.AND UP0, UPT, UR10, 0x3, UPT ;  /* 0x000000030a00788c */ /* 0x000fe2000bf05270 */
[----:B------:R-:W-:Y:S01]  /*01b0*/  ISETP.NE.AND P1, PT, RZ, UR5, PT ;  /* 0x00000005ff007c0c */ /* 0x000fe2000bf25270 */
[----:B------:R-:W-:Y:S02]  /*01c0*/  UIADD3 UR18, UR5, -0x1, URZ ;  /* 0xffffffff05127890 */ /* 0x000fe4000fffe03f */
[----:B------:R-:W-:Y:S02]  /*01d0*/  UISETP.EQ.OR UP0, UPT, UR10, URZ, !UP0 ;  /* 0x0000003f0a00728c */ /* 0x000fe4000c702670 */
[----:B------:R-:W-:Y:S02]  /*01e0*/  UISETP.GE.U32.AND UP1, UPT, UR18, 0x2, UPT ;  /* 0x000000021200788c */ /* 0x000fe4000bf26070 */
[----:B------:R-:W-:-:S04]  /*01f0*/  UISETP.EQ.AND UP0, UPT, UR5, URZ, UP0 ;  /* 0x0000003f0500728c */ /* 0x000fc80008702270 */
[----:B------:R-:W-:-:S04]  /*0200*/  USEL UR40, URZ, 0x1, !UP0 ;  /* 0x000000013f287887 */ /* 0x000fc8000c000000 */
[----:B------:R-:W-:Y:S01]  /*0210*/  USEL UR40, UR40, 0x2, UP1 ;  /* 0x0000000228287887 */ /* 0x000fe20008800000 */
[----:B0-----:R-:W-:-:S13]  /*0220*/  ISETP.NE.AND P0, PT, R3, RZ, PT ;  /* 0x000000ff0300720c */ /* 0x001fda0003f05270 */
[----:B------:R-:W-:Y:S05]  /*0230*/  @P0 BRA `(.L_x_2) ;  /* 0x0000000000700947 */ /* 0x000fea0003800000 */
[----:B------:R-:W0:Y:S01]  /*0240*/  S2UR UR8, SR_CgaCtaId ;  /* 0x00000000000879c3 */ /* 0x000e220000008800 */
[----:B------:R-:W-:Y:S01]  /*0250*/  UMOV UR4, 0x400 ;  /* 0x0000040000047882 */ /* 0x000fe20000000000 */
[----:B------:R-:W-:Y:S01]  /*0260*/  UMOV UR5, 0x1 ;  /* 0x0000000100057882 */ /* 0x000fe20000000000 */
[----:B------:R-:W-:Y:S01]  /*0270*/  UMOV UR6, 0x100 ;  /* 0x0000010000067882 */ /* 0x000fe20000000000 */
[----:B------:R-:W-:Y:S01]  /*0280*/  ELECT P0, URZ, PT ;  /* 0x00000000003f782f */ /* 0x000fe20003800000 */
[----:B------:R-:W-:-:S04]  /*0290*/  UIADD3 UR6, -UR6, 0x100000, URZ ;  /* 0x0010000006067890 */ /* 0x000fc8000fffe13f */
[----:B------:R-:W-:Y:S02]  /*02a0*/  USHF.L.U32 UR7, UR6, 0xb, URZ ;  /* 0x0000000b06077899 */ /* 0x000fe4000800063f */
[----:B------:R-:W-:Y:S02]  /*02b0*/  USHF.L.U32 UR6, UR6, 0x1, URZ ;  /* 0x0000000106067899 */ /* 0x000fe4000800063f */
[----:B0-----:R-:W-:Y:S02]  /*02c0*/  ULEA UR8, UR8, UR4, 0x18 ;  /* 0x0000000408087291 */ /* 0x001fe4000f8ec03f */
[----:B------:R-:W-:-:S04]  /*02d0*/  UIADD3 UR4, -UR5, 0x100000, URZ ;  /* 0x0010000005047890 */ /* 0x000fc8000fffe13f */
[----:B------:R-:W-:Y:S02]  /*02e0*/  USHF.L.U32 UR5, UR4, 0xb, URZ ;  /* 0x0000000b04057899 */ /* 0x000fe4000800063f */
[----:B------:R-:W-:Y:S01]  /*02f0*/  USHF.L.U32 UR4, UR4, 0x1, URZ ;  /* 0x0000000104047899 */ /* 0x000fe2000800063f */
[----:B------:R-:W0:Y:S11]  /*0300*/  FENCE.VIEW.ASYNC.S ;  /* 0x00000000000073c6 */ /* 0x000e360000000000 */
[----:B0-----:R0:W1:Y:S01]  /*0310*/  SYNCS.EXCH.64 URZ, [UR8], UR4 ;  /* 0x00000004083f75b2 */ /* 0x0010620008000100 */
[----:B------:R0:W2:Y:S01]  /*0320*/  SYNCS.EXCH.64 URZ, [UR8+0x38], UR6 ;  /* 0x00003806083f75b2 */ /* 0x0000a20008000100 */
[----:B------:R0:W3:Y:S01]  /*0330*/  SYNCS.EXCH.64 URZ, [UR8+0x8], UR4 ;  /* 0x00000804083f75b2 */ /* 0x0000e20008000100 */
[----:B------:R0:W4:Y:S01]  /*0340*/  SYNCS.EXCH.64 URZ, [UR8+0x40], UR6 ;  /* 0x00004006083f75b2 */ /* 0x0001220008000100 */
[----:B------:R0:W0:Y:S01]  /*0350*/  SYNCS.EXCH.64 URZ, [UR8+0x10], UR4 ;  /* 0x00001004083f75b2 */ /* 0x0000220008000100 */
        /* <DEDUP_REMOVED lines=9> */
[----:B------:R-:W-:Y:S01]  /*03f0*/  NOP ;  /* 0x0000000000007918 */ /* 0x000fe20000000000 */
.L_x_2:
[----:B------:R-:W5:Y:S01]  /*0400*/  SHFL.IDX PT, R0, R0, RZ, 0x1f ;  /* 0x00001fff00007589 */ /* 0x000f6200000e0000 */
[----:B------:R-:W-:Y:S01]  /*0410*/  ELECT P0, URZ, PT ;  /* 0x00000000003f782f */ /* 0x000fe20003800000 */
[----:B------:R-:W1:Y:S01]  /*0420*/  S2UR UR17, SR_CTAID.Y ;  /* 0x00000000001179c3 */ /* 0x000e620000002600 */
[----:B0-----:R-:W-:Y:S01]  /*0430*/  ULDC UR5, c[0x0][0x65c] ;  /* 0x0001970000057ab9 */ /* 0x001fe20000000800 */
[----:B------:R-:W-:Y:S01]  /*0440*/  UMOV UR12, 0x20 ;  /* 0x00000020000c7882 */ /* 0x000fe20000000000 */
[----:B------:R-:W-:Y:S01]  /*0450*/  UISETP.NE.AND UP2, UPT, UR5, 0x1, UPT ;  /* 0x000000010500788c */ /* 0x000fe2000bf45270 */
[----:B------:R-:W-:Y:S01]  /*0460*/  NOP ;  /* 0x0000000000007918 */ /* 0x000fe20000000000 */
[----:B------:R-:W-:Y:S02]  /*0470*/  NOP ;  /* 0x0000000000007918 */ /* 0x000fe40000000000 */
[----:B------:R-:W-:Y:S01]  /*0480*/  UP2UR UR46, UPR, URZ, 0x4 ;  /* 0x000000043f2e7883 */ /* 0x000fe20008000000 */
[----:B------:R-:W0:Y:S01]  /*0490*/  S2UR UR4, SR_CTAID.X ;  /* 0x00000000000479c3 */ /* 0x000e220000002500 */
[----:B------:R-:W-:-:S02]  /*04a0*/  PLOP3.LUT P2, PT, PT, PT, UP2, 0x80, 0x0 ;  /* 0x000000000000781c */ /* 0x000fc40003f4f028 */
[----:B------:R-:W-:Y:S02]  /*04b0*/  PLOP3.LUT P3, PT, PT, PT, UP2, 0x80, 0x0 ;  /* 0x000000000000781c */ /* 0x000fe40003f6f028 */
[----:B------:R-:W-:Y:S01]  /*04c0*/  PLOP3.LUT P4, PT, PT, PT, UP2, 0x80, 0x0 ;  /* 0x000000000000781c */ /* 0x000fe20003f8f028 */
[----:B------:R-:W-:Y:S01]  /*04d0*/  @UP2 ULDC UR14, c[0x0][0x10] ;  /* 0x00000400000e2ab9 */ /* 0x000fe20000000800 */
[----:B------:R-:W-:Y:S01]  /*04e0*/  @UP2 UMOV UR9, URZ ;  /* 0x0000003f00092c82 */ /* 0x000fe20008000000 */
[----:B------:R-:W-:Y:S01]  /*04f0*/  @!UP2 ULDC UR11, c[0x0][0xc] ;  /* 0x00000300000baab9 */ /* 0x000fe20000000800 */
[----:B-----5:R-:W-:Y:S01]  /*0500*/  ISETP.NE.OR P0, PT, R0, RZ, !P0 ;  /* 0x000000ff0000720c */ /* 0x020fe20004705670 */
[----:B-1----:R-:W-:Y:S02]  /*0510*/  @UP2 UMOV UR7, UR17 ;  /* 0x0000001100072c82 */ /* 0x002fe40008000000 */
[----:B------:R-:W-:Y:S01]  /*0520*/  @UP2 UMOV UR8, UR7 ;  /* 0x0000000700082c82 */ /* 0x000fe20008000000 */
[----:B------:R-:W-:Y:S01]  /*0530*/  @!UP2 UMOV UR7, UR17 ;  /* 0x000000110007ac82 */ /* 0x000fe20008000000 */
[----:B0-----:R-:W-:-:S08]  /*0540*/  @UP2 UIMAD.WIDE.U32 UR14, UR4, UR14, UR8 ;  /* 0x0000000e040e22a5 */ /* 0x001fd0000f8e0008 */
[----:B------:R-:W-:Y:S01]  /*0550*/  VOTEU.ALL UP0, P0 ;  /* 0x00000000003f7886 */ /* 0x000fe20000000000 */
[----:B------:R-:W-:Y:S01]  /*0560*/  VOTEU.ALL UP1, P0 ;  /* 0x00000000003f7886 */ /* 0x000fe20000020000 */
[----:B------:R-:W-:-:S03]  /*0570*/  IMAD.U32 R17, RZ, RZ, UR15 ;  /* 0x0000000fff117e24 */ /* 0x000fc6000f8e00ff */
[----:B------:R-:W0:Y:S01]  /*0580*/  @!UP0 S2UR UR6, SR_CgaCtaId ;  /* 0x00000000000689c3 */ /* 0x000e220000008800 */
[----:B------:R-:W-:Y:S01]  /*0590*/  @!UP0 UMOV UR5, 0x400 ;  /* 0x0000040000058882 */ /* 0x000fe20000000000 */
[----:B------:R-:W-:-:S04]  /*05a0*/  @!UP0 UIADD3 UR12, -UR12, 0x100000, URZ ;  /* 0x001000000c0c8890 */ /* 0x000fc8000fffe13f */
[----:B------:R-:W-:Y:S02]  /*05b0*/  @!UP0 USHF.L.U32 UR13, UR12, 0xb, URZ ;  /* 0x0000000b0c0d8899 */ /* 0x000fe4000800063f */
[----:B------:R-:W-:Y:S01]  /*05c0*/  @!UP0 USHF.L.U32 UR12, UR12, 0x1, URZ ;  /* 0x000000010c0c8899 */ /* 0x000fe2000800063f */
[----:B------:R-:W-:Y:S01]  /*05d0*/  IMAD.U32 R16, RZ, RZ, UR14 ;  /* 0x0000000eff107e24 */ /* 0x000fe2000f8e00ff */
[----:B0-----:R-:W-:Y:S01]  /*05e0*/  @!UP0 ULEA UR16, UR6, UR5, 0x18 ;  /* 0x0000000506108291 */ /* 0x001fe2000f8ec03f */
[----:B------:R-:W-:Y:S02]  /*05f0*/  VOTEU.ALL UP0, P0 ;  /* 0x00000000003f7886 */ /* 0x000fe40000000000 */
[----:B------:R-:W-:Y:S01]  /*0600*/  UMOV UR5, URZ ;  /* 0x0000003f00057c82 */ /* 0x000fe20008000000 */
[----:B------:R-:W-:Y:S01]  /*0610*/  @UP2 UMOV UR6, URZ ;  /* 0x0000003f00062c82 */ /* 0x000fe20008000000 */
[----:B------:R-:W-:Y:S01]  /*0620*/  @!UP2 UIMAD.WIDE.U32 UR8, UR11, UR7, UR4 ;  /* 0x000000070b08a2a5 */ /* 0x000fe2000f8e0004 */
[----:B------:R-:W-:Y:S01]  /*0630*/  PLOP3.LUT P0, PT, PT, PT, UP2, 0x80, 0x0 ;  /* 0x000000000000781c */ /* 0x000fe20003f0f028 */
[----:B------:R-:W-:-:S04]  /*0640*/  @UP2 UIADD3 UR6, UR15, UR6, URZ ;  /* 0x000000060f062290 */ /* 0x000fc8000fffe03f */
[----:B------:R-:W-:Y:S01]  /*0650*/  IMAD.U32 R4, RZ, RZ, UR8 ;  /* 0x00000008ff047e24 */ /* 0x000fe2000f8e00ff */
[----:B------:R-:W0:Y:S02]  /*0660*/  FENCE.VIEW.ASYNC.S ;  /* 0x00000000000073c6 */ /* 0x000e240000000000 */
[----:B0-----:R0:W2:Y:S01]  /*0670*/  @!UP0 SYNCS.EXCH.64 URZ, [UR16+0x80], UR12 ;  /* 0x0000800c103f85b2 */ /* 0x0010a20008000100 */
[----:B------:R-:W-:Y:S02]  /*0680*/  IMAD.U32 R7, RZ, RZ, UR9 ;  /* 0x00000009ff077e24 */ /* 0x000fe4000f8e00ff */
[----:B------:R-:W-:Y:S02]  /*0690*/  @P2 IMAD.U32 R17, RZ, RZ, UR6 ;  /* 0x00000006ff112e24 */ /* 0x000fe4000f8e00ff */
[----:B------:R-:W-:Y:S02]  /*06a0*/  IMAD.U32 R5, RZ, RZ, UR9 ;  /* 0x00000009ff057e24 */ /* 0x000fe4000f8e00ff */
[----:B------:R-:W-:-:S02]  /*06b0*/  IMAD.U32 R6, RZ, RZ, UR8 ;  /* 0x00000008ff067e24 */ /* 0x000fc4000f8e00ff */
[----:B------:R-:W-:Y:S02]  /*06c0*/  @!P3 IMAD.MOV.U32 R16, RZ, RZ, R4 ;  /* 0x000000ffff10b224 */ /* 0x000fe400078e0004 */
[----:B------:R-:W-:Y:S01]  /*06d0*/  @!P4 IMAD.MOV.U32 R17, RZ, RZ, R7 ;  /* 0x000000ffff11c224 */ /* 0x000fe200078e0007 */
[----:B------:R0:W2:Y:S01]  /*06e0*/  @!UP1 SYNCS.EXCH.64 URZ, [UR16+0x88], UR12 ;  /* 0x0000880c103f95b2 */ /* 0x0000a20008000100 */
[----:B------:R-:W-:Y:S01]  /*06f0*/  NOP ;  /* 0x0000000000007918 */ /* 0x000fe20000000000 */
[----:B--234-:R-:W-:Y:S06]  /*0700*/  BAR.SYNC.DEFER_BLOCKING 0x0 ;  /* 0x0000000000007b1d */ /* 0x01cfec0000010000 */
[----:B------:R-:W-:Y:S05]  /*0710*/  @!P1 BRA `(.L_x_3) ;  /* 0x000000d0006c9947 */ /* 0x000fea0003800000 */
[----:B------:R-:W-:-:S06]  /*0720*/  UISETP.GT.U32.AND UP0, UPT, UR18, 0x1, UPT ;  /* 0x000000011200788c */ /* 0x000fcc000bf04070 */
[----:B------:R-:W-:-:S13]  /*0730*/  PLOP3.LUT P0, PT, PT, PT, UP0, 0x80, 0x0 ;  /* 0x000000000000781c */ /* 0x000fda0003f0f008 */
[----:B0-----:R-:W-:Y:S05]  /*0740*/  @P0 EXIT ;  /* 0x000000000000094d */ /* 0x001fea0003800000 */
[----:B------:R-:W-:Y:S01]  /*0750*/  ULDC.64 UR8, c[0x0][0x650] ;  /* 0x0001940000087ab9 */ /* 0x000fe20000000a00 */
[----:B------:R-:W-:Y:S01]  /*0760*/  UMOV UR41, 0xffffffff ;  /* 0xffffffff00297882 */ /* 0x000fe20000000000 */
[----:B------:R-:W-:Y:S01]  /*0770*/  ISETP.GE.U32.AND P0, PT, R16, UR8, PT ;  /* 0x0000000810007c0c */ /* 0x000fe2000bf06070 */
[----:B------:R-:W-:Y:S01]  /*0780*/  UMOV UR42, 0xffffffff ;  /* 0xffffffff002a7882 */ /* 0x000fe20000000000 */
[----:B------:R-:W-:Y:S01]  /*0790*/  UMOV UR43, 0xffffffff ;  /* 0xffffffff002b7882 */ /* 0x000fe20000000000 */
[----:B------:R-:W-:Y:S02]  /*07a0*/  PRMT R0, RZ, 0x7610, R0 ;  /* 0x00007610ff007816 */ /* 0x000fe40000000000 */
[----:B------:R-:W-:-:S13]  /*07b0*/  ISETP.GE.U32.AND.EX P0, PT, R17, UR9, PT, P0 ;  /* 0x0000000911007c0c */ /* 0x000fda000bf06100 */
[----:B------:R-:W-:Y:S05]  /*07c0*/  @P0 BRA `(.L_x_4) ;  /* 0x0000000400800947 */ /* 0x000fea0003800000 */
[----:B------:R-:W-:Y:S01]  /*07d0*/  I2FP.F32.U32 R0, UR4 ;  /* 0x0000000400007c45 */ /* 0x000fe20008201000 */
[----:B------:R-:W-:Y:S01]  /*07e0*/  ULDC.64 UR16, c[0x0][0x628] ;  /* 0x00018a0000107ab9 */ /* 0x000fe20000000a00 */
[----:B------:R-:W-:Y:S01]  /*07f0*/  ULDC UR6, c[0x0][0x150] ;  /* 0x0000540000067ab9 */ /* 0x000fe20000000800 */
[----:B------:R-:W-:Y:S01]  /*0800*/  ISETP.NE.U32.AND P0, PT, RZ, UR16, PT ;  /* 0x00000010ff007c0c */ /* 0x000fe2000bf05070 */
[----:B------:R-:W-:Y:S01]  /*0810*/  ULDC UR15, c[0x0][0x630] ;  /* 0x00018c00000f7ab9 */ /* 0x000fe20000000800 */
[----:B------:R-:W-:Y:S01]  /*0820*/  FMUL R0, R0, UR6 ;  /* 0x0000000600007c20 */ /* 0x000fe20008400000 */
[----:B------:R-:W-:Y:S01]  /*0830*/  R2UR UR18, R16 ;  /* 0x00000000101272ca */ /* 0x000fe200000e0000 */
[----:B------:R-:W-:Y:S01]  /*0840*/  ULDC UR20, c[0x0][0x154] ;  /* 0x0000550000147ab9 */ /* 0x000fe20000000800 */
[----:B------:R-:W-:Y:S01]  /*0850*/  ISETP.NE.AND.EX P0, PT, RZ, UR17, PT, P0 ;  /* 0x00000011ff007c0c */ /* 0x000fe2000bf05300 */
[----:B------:R0:W1:Y:S01]  /*0860*/  F2I.U32.TRUNC.NTZ R3, R0 ;  /* 0x0000000000037305 */ /* 0x000062000020f000 */
[----:B------:R-:W-:-:S02]  /*0870*/  R2UR UR19, R17 ;  /* 0x00000000111372ca */ /* 0x000fc400000e0000 */
[----:B------:R-:W-:Y:S02]  /*0880*/  R2UR UR8, R16 ;  /* 0x00000000100872ca */ /* 0x000fe400000e0000 */
[----:B------:R-:W-:-:S07]  /*0890*/  R2UR UR9, R17 ;  /* 0x00000000110972ca */ /* 0x000fce00000e0000 */
[----:B0-----:R-:W-:Y:S08]  /*08a0*/  @!P0 BRA `(.L_x_5) ;  /* 0x0000000000308947 */ /* 0x001ff00003800000 */
[----:B------:R-:W-:Y:S01]  /*08b0*/  R2UR UR8, R16 ;  /* 0x00000000100872ca */ /* 0x000fe200000e0000 */
[----:B------:R-:W-:Y:S01]  /*08c0*/  ULDC UR6, c[0x0][0x634] ;  /* 0x00018d0000067ab9 */ /* 0x000fe20000000800 */
[----:B------:R-:W-:-:S11]  /*08d0*/  R2UR UR14, R17 ;  /* 0x00000000110e72ca */ /* 0x000fd600000e0000 */
[----:B------:R-:W-:-:S04]  /*08e0*/  UIADD3 UR6, UP0, UR8, UR6, URZ ;  /* 0x0000000608067290 */ /* 0x000fc8000ff1e03f */
[----:B------:R-:W-:-:S04]  /*08f0*/  UIADD3.X UR14, URZ, UR14, URZ, UP0, !UPT ;  /* 0x0000000e3f0e7290 */ /* 0x000fc800087fe43f */
[----:B------:R-:W-:-:S04]  /*0900*/  UIMAD.WIDE.U32 UR8, UR14, UR16, URZ ;  /* 0x000000100e0872a5 */ /* 0x000fc8000f8e003f */
[----:B------:R-:W-:Y:S02]  /*0910*/  UIMAD.WIDE.U32 UR10, UP0, UR6, UR17, UR8 ;  /* 0x00000011060a72a5 */ /* 0x000fe4000f800008 */
[----:B------:R-:W-:Y:S02]  /*0920*/  UIMAD.WIDE.U32 UR8, UR6, UR16, URZ ;  /* 0x00000010060872a5 */ /* 0x000fe4000f8e003f */
[----:B------:R-:W-:Y:S02]  /*0930*/  UIADD3.X UR13, URZ, URZ, URZ, UP0, !UPT ;  /* 0x0000003f3f0d7290 */ /* 0x000fe400087fe43f */
[----:B------:R-:W-:Y:S01]  /*0940*/  UIADD3 URZ, UP0, UR9, UR10, URZ ;  /* 0x0000000a093f7290 */ /* 0x000fe2000ff1e03f */
[----:B------:R-:W-:-:S03]  /*0950*/  UMOV UR12, UR11 ;  /* 0x0000000b000c7c82 */ /* 0x000fc60008000000 */
[----:B------:R-:W-:-:S12]  /*0960*/  UIMAD.WIDE.U32.X UR8, UR14, UR17, UR12, UP0 ;  /* 0x000000110e0872a5 */ /* 0x000fd800080e040c */
.L_x_5:
[----:B------:R-:W-:Y:S01]  /*0970*/  USHF.R.U64 UR43, UR8, UR15, UR9 ;  /* 0x0000000f082b7299 */ /* 0x000fe20008001209 */
[----:B------:R-:W-:Y:S01]  /*0980*/  I2FP.F32.U32 R0, UR7 ;  /* 0x0000000700007c45 */ /* 0x000fe20008201000 */
[----:B------:R-:W-:Y:S01]  /*0990*/  USHF.R.U32.HI UR5, URZ, UR15, UR9 ;  /* 0x0000000f3f057299 */ /* 0x000fe20008011609 */
[----:B-1----:R-:W-:Y:S01]  /*09a0*/  R2UR UR12, R3 ;  /* 0x00000000030c72ca */ /* 0x002fe200000e0000 */
[----:B------:R-:W-:Y:S02]  /*09b0*/  UIADD3 UR6, UP0, URZ, -UR43, URZ ;  /* 0x8000002b3f067290 */ /* 0x000fe4000ff1e03f */
[----:B------:R-:W-:Y:S01]  /*09c0*/  FMUL R0, R0, UR20 ;  /* 0x0000001400007c20 */ /* 0x000fe20008400000 */
[----:B------:R-:W-:Y:S01]  /*09d0*/  ULDC.64 UR8, c[0x0][0x620] ;  /* 0x0001880000087ab9 */ /* 0x000fe20000000a00 */
[----:B------:R-:W-:Y:S01]  /*09e0*/  UIADD3.X UR5, URZ, ~UR5, URZ, UP0, !UPT ;  /* 0x800000053f057290 */ /* 0x000fe200087fe43f */
[----:B------:R-:W-:Y:S01]  /*09f0*/  UMOV UR10, UR18 ;  /* 0x00000012000a7c82 */ /* 0x000fe20008000000 */
[----:B------:R-:W-:-:S02]  /*0a00*/  UMOV UR11, UR19 ;  /* 0x00000013000b7c82 */ /* 0x000fc40008000000 */
[----:B------:R-:W-:Y:S01]  /*0a10*/  UIMAD UR5, UR5, UR8, URZ ;  /* 0x00000008050572a4 */ /* 0x000fe2000f8e023f */
[----:B------:R-:W0:Y:S01]  /*0a20*/  F2I.U32.TRUNC.NTZ R0, R0 ;  /* 0x0000000000007305 */ /* 0x000e22000020f000 */
[----:B------:R-:W-:Y:S02]  /*0a30*/  UIMAD.WIDE.U32 UR10, UR6, UR8, UR10 ;  /* 0x00000008060a72a5 */ /* 0x000fe4000f8e000a */
[----:B------:R-:W-:Y:S01]  /*0a40*/  UIMAD UR6, UR6, UR9, UR5 ;  /* 0x00000009060672a4 */ /* 0x000fe2000f8e0205 */
[----:B------:R-:W-:Y:S01]  /*0a50*/  ULDC UR21, c[0x0][0x658] ;  /* 0x0001960000157ab9 */ /* 0x000fe20000000800 */
[----:B------:R-:W-:Y:S02]  /*0a60*/  UMOV UR19, 0xffffffff ;  /* 0xffffffff00137882 */ /* 0x000fe40000000000 */
[----:B------:R-:W-:Y:S01]  /*0a70*/  UIADD3 UR6, UR11, UR6, URZ ;  /* 0x000000060b067290 */ /* 0x000fe2000fffe03f */
[----:B------:R-:W-:Y:S01]  /*0a80*/  ULDC UR15, c[0x0][0x618] ;  /* 0x00018600000f7ab9 */ /* 0x000fe20000000800 */
[----:B------:R-:W-:Y:S01]  /*0a90*/  ULDC.64 UR8, c[0x0][0x640] ;  /* 0x0001900000087ab9 */ /* 0x000fe20000000a00 */
[----:B------:R-:W-:Y:S01]  /*0aa0*/  USHF.L.U32 UR11, UR19, UR21, URZ ;  /* 0x00000015130b7299 */ /* 0x000fe2000800063f */
[----:B------:R-:W-:Y:S01]  /*0ab0*/  ISETP.NE.U32.AND P0, PT, RZ, UR8, PT ;  /* 0x00000008ff007c0c */ /* 0x000fe2000bf05070 */
[----:B------:R-:W-:-:S02]  /*0ac0*/  USHF.R.U64 UR19, UR10, UR15, UR6 ;  /* 0x0000000f0a137299 */ /* 0x000fc40008001206 */
[----:B------:R-:W-:Y:S01]  /*0ad0*/  USHF.R.U32.HI UR10, URZ, UR15, UR6 ;  /* 0x0000000f3f0a7299 */ /* 0x000fe20008011606 */
[----:B0-----:R-:W-:Y:S01]  /*0ae0*/  R2UR UR14, R0 ;  /* 0x00000000000e72ca */ /* 0x001fe200000e0000 */
[----:B------:R-:W-:Y:S01]  /*0af0*/  ULDC UR17, c[0x0][0x608] ;  /* 0x0001820000117ab9 */ /* 0x000fe20000000800 */
[----:B------:R-:W-:Y:S01]  /*0b00*/  ISETP.NE.AND.EX P0, PT, RZ, UR9, PT, P0 ;  /* 0x00000009ff007c0c */ /* 0x000fe2000bf05300 */
[----:B------:R-:W-:Y:S02]  /*0b10*/  USHF.R.U64 UR23, UR19, UR17, UR10 ;  /* 0x0000001113177299 */ /* 0x000fe4000800120a */
[----:B------:R-:W-:Y:S01]  /*0b20*/  USHF.R.U32.HI UR10, URZ, UR17, UR10 ;  /* 0x000000113f0a7299 */ /* 0x000fe2000801160a */
[----:B------:R-:W-:Y:S01]  /*0b30*/  UMOV UR16, 0x1 ;  /* 0x0000000100107882 */ /* 0x000fe20000000000 */
[----:B------:R-:W-:Y:S02]  /*0b40*/  UIADD3 UR12, -UR12, URZ, URZ ;  /* 0x0000003f0c0c7290 */ /* 0x000fe4000fffe13f */
[----:B------:R-:W-:-:S02]  /*0b50*/  USHF.R.U64 UR24, UR23, UR21, UR10 ;  /* 0x0000001517187299 */ /* 0x000fc4000800120a */
[----:B------:R-:W-:Y:S01]  /*0b60*/  USHF.L.U32 UR6, UR16, UR21, URZ ;  /* 0x0000001510067299 */ /* 0x000fe2000800063f */
[----:B------:R-:W-:Y:S01]  /*0b70*/  ULDC UR13, c[0x0][0x144] ;  /* 0x00005100000d7ab9 */ /* 0x000fe20000000800 */
[----:B------:R-:W-:Y:S01]  /*0b80*/  ULDC UR5, c[0x0][0x600] ;  /* 0x0001800000057ab9 */ /* 0x000fe20000000800 */
[----:B------:R-:W-:Y:S02]  /*0b90*/  ULOP3.LUT UR16, URZ, UR11, URZ, 0x33, !UPT ;  /* 0x0000000b3f107292 */ /* 0x000fe4000f8e333f */
[----:B------:R-:W-:Y:S02]  /*0ba0*/  USHF.R.U32.HI UR11, URZ, UR21, UR10 ;  /* 0x000000153f0b7299 */ /* 0x000fe4000801160a */
[----:B------:R-:W-:Y:S02]  /*0bb0*/  UIADD3 UR18, UR5, -0x1, URZ ;  /* 0xffffffff05127890 */ /* 0x000fe4000fffe03f */
[----:B------:R-:W-:Y:S02]  /*0bc0*/  UIADD3 UR20, -UR14, URZ, URZ ;  /* 0x0000003f0e147290 */ /* 0x000fe4000fffe13f */
[----:B------:R-:W-:Y:S01]  /*0bd0*/  UIMAD UR4, UR13, UR12, UR4 ;  /* 0x0000000c0d0472a4 */ /* 0x000fe2000f8e0204 */
[----:B------:R-:W-:Y:S01]  /*0be0*/  ULDC UR25, c[0x0][0x148] ;  /* 0x0000520000197ab9 */ /* 0x000fe20000000800 */
[----:B------:R-:W-:Y:S01]  /*0bf0*/  ULDC UR21, c[0x0][0x648] ;  /* 0x0001920000157ab9 */ /* 0x000fe20000000800 */
[----:B------:R-:W-:Y:S01]  /*0c00*/  ULDC UR22, c[0x0][0x638] ;  /* 0x00018e0000167ab9 */ /* 0x000fe20000000800 */
[----:B------:R-:W-:Y:S01]  /*0c10*/  UMOV UR10, UR24 ;  /* 0x00000018000a7c82 */ /* 0x000fe20008000000 */
[----:B------:R-:W-:Y:S07]  /*0c20*/  @!P0 BRA `(.L_x_6) ;  /* 0x0000000000308947 */ /* 0x000fee0003800000 */
[----:B------:R-:W-:Y:S02]  /*0c30*/  ULDC UR14, c[0x0][0x64c] ;  /* 0x00019300000e7ab9 */ /* 0x000fe40000000800 */
        /* <DEDUP_REMOVED lines=8> */
[----:B------:R-:W-:-:S07]  /*0cc0*/  UIMAD.WIDE.U32.X UR8, UR17, UR9, UR14, UP0 ;  /* 0x00000009110872a5 */ /* 0x000fce00080e040e */
[----:B------:R-:W-:Y:S01]  /*0cd0*/  UMOV UR10, UR8 ;  /* 0x00000008000a7c82 */ /* 0x000fe20008000000 */
[----:B------:R-:W-:-:S05]  /*0ce0*/  UMOV UR11, UR9 ;  /* 0x00000009000b7c82 */ /* 0x000fca0008000000 */
.L_x_6:
[----:B------:R-:W-:Y:S01]  /*0cf0*/  UISETP.NE.AND UP0, UPT, UR46, URZ, UPT ;  /* 0x0000003f2e00728c */ /* 0x000fe2000bf05270 */
[----:B------:R-:W-:Y:S01]  /*0d00*/  IMAD.MOV.U32 R0, RZ, RZ, 0x1 ;  /* 0x00000001ff007424 */ /* 0x000fe200078e00ff */
[----:B------:R-:W-:Y:S02]  /*0d10*/  USHF.R.U64 UR8, UR10, UR21, UR11 ;  /* 0x000000150a087299 */ /* 0x000fe4000800120b */
[----:B------:R-:W-:Y:S02]  /*0d20*/  ULOP3.LUT UR16, UR23, UR16, URZ, 0xc0, !UPT ;  /* 0x0000001017107292 */ /* 0x000fe4000f8ec03f */
[----:B------:R-:W-:Y:S02]  /*0d30*/  ULOP3.LUT UR18, UR19, UR18, URZ, 0xc0, !UPT ;  /* 0x0000001213127292 */ /* 0x000fe4000f8ec03f */
[----:B------:R-:W-:-:S03]  /*0d40*/  UIMAD UR16, UR6, UR8, UR16 ;  /* 0x00000008061072a4 */ /* 0x000fc6000f8e0210 */
[----:B------:R-:W-:Y:S02]  /*0d50*/  @UP0 UIMAD UR4, UR25, UR20, UR7 ;  /* 0x00000014190402a4 */ /* 0x000fe4000f8e0207 */
[----:B------:R-:W-:-:S04]  /*0d60*/  UIADD3 UR7, -UR8, URZ, URZ ;  /* 0x0000003f08077290 */ /* 0x000fc8000fffe13f */
[----:B------:R-:W-:-:S03]  /*0d70*/  UIMAD UR6, UR7, UR22, UR24 ;  /* 0x00000016070672a4 */ /* 0x000fc6000f8e0218 */
[----:B------:R-:W-:Y:S01]  /*0d80*/  ULDC UR7, c[0x0][0x610] ;  /* 0x0001840000077ab9 */ /* 0x000fe20000000800 */
[----:B------:R-:W-:Y:S02]  /*0d90*/  UIMAD UR6, UR6, UR5, UR18 ;  /* 0x00000005060672a4 */ /* 0x000fe4000f8e0212 */
[----:B------:R-:W-:-:S04]  /*0da0*/  UIMAD UR4, UR16, UR7, UR4 ;  /* 0x00000007100472a4 */ /* 0x000fc8000f8e0204 */
[----:B------:R-:W-:Y:S02]  /*0db0*/  USEL UR42, UR6, UR4, !UP0 ;  /* 0x00000004062a7287 */ /* 0x000fe4000c000000 */
[----:B------:R-:W-:-:S12]  /*0dc0*/  USEL UR41, UR4, UR6, !UP0 ;  /* 0x0000000604297287 */ /* 0x000fd8000c000000 */
.L_x_4:
[----:B------:R-:W-:-:S08]  /*0dd0*/  NOP ;  /* 0x0000000000007918 */ /* 0x000fd00000000000 */
[----:B------:R-:W0:Y:S02]  /*0de0*/  USETMAXREG.TRY_ALLOC.CTAPOOL UP0, 0xe8 ;  /* 0x000000e8000079c8 */ /* 0x000e240008000600 */
[----:B0-----:R-:W-:-:S13]  /*0df0*/  PLOP3.LUT P0, PT, PT, PT, UP0, 0x80, 0x0 ;  /* 0x000000000000781c */ /* 0x001fda0003f0f008 */
[----:B------:R-:W-:Y:S05]  /*0e00*/  @!P0 BRA `(.L_x_4) ;  /* 0xfffffffc00f08947 */ /* 0x000fea000383ffff */
[----:B------:R-:W-:Y:S01]  /*0e10*/  ULDC.64 UR4, c[0x0][0x598] ;  /* 0x0001660000047ab9 */ /* 0x000fe20000000a00 */
[----:B------:R-:W-:Y:S01]  /*0e20*/  ULDC.64 UR36, c[0x0][0x208] ;  /* 0x0000820000247ab9 */ /* 0x000fe20000000a00 */
[----:B------:R-:W-:-:S04]  /*0e30*/  ISETP.NE.U32.AND P0, PT, RZ, UR4, PT ;  /* 0x00000004ff007c0c */ /* 0x000fc8000bf05070 */
[----:B------:R-:W-:-:S13]  /*0e40*/  ISETP.NE.AND.EX P0, PT, RZ, UR5, PT, P0 ;  /* 0x00000005ff007c0c */ /* 0x000fda000bf05300 */
[----:B------:R-:W-:Y:S05]  /*0e50*/  @!P0 BRA `(.L_x_7) ;  /* 0x00000000001c8947 */ /* 0x000fea0003800000 */
[----:B------:R-:W0:Y:S02]  /*0e60*/  LDC.64 R4, c[0x0][0x598] ;  /* 0x00016600ff047b82 */ /* 0x000e240000000a00 */
[----:B0-----:R-:W2:Y:S02]  /*0e70*/  LDG.E.64 R4, desc[UR36][R4.64] ;  /* 0x0000002404047981 */ /* 0x001ea4000c1e1b00 */
[----:B--2---:R-:W-:-:S04]  /*0e80*/  ISETP.NE.U32.AND P0, PT, R4, RZ, PT ;  /* 0x000000ff0400720c */ /* 0x004fc80003f05070 */
[----:B------:R-:W-:-:S13]  /*0e90*/  ISETP.NE.AND.EX P0, PT, R5, RZ, PT, P0 ;  /* 0x000000ff0500720c */ /* 0x000fda0003f05300 */
[----:B------:R-:W-:Y:S05]  /*0ea0*/  @!P0 BRA `(.L_x_7) ;  /* 0x0000000000088947 */ /* 0x000fea0003800000 */
[----:B------:R0:W5:Y:S01]  /*0eb0*/  LD.E R22, desc[UR36][R4.64] ;  /* 0x0000002404167980 */ /* 0x000162000c101900 */
[----:B------:R-:W-:Y:S05]  /*0ec0*/  BRA `(.L_x_8) ;  /* 0x0000000000247947 */ /* 0x000fea0003800000 */
.L_x_7:
[----:B------:R-:W-:Y:S02]  /*0ed0*/  ULDC.64 UR4, c[0x0][0x588] ;  /* 0x0001620000047ab9 */ /* 0x000fe40000000a00 */
[----:B------:R-:W-:-:S04]  /*0ee0*/  ISETP.NE.U32.AND P0, PT, RZ, UR4, PT ;  /* 0x00000004ff007c0c */ /* 0x000fc8000bf05070 */
[----:B------:R-:W-:-:S13]  /*0ef0*/  ISETP.NE.AND.EX P0, PT, RZ, UR5, PT, P0 ;  /* 0x00000005ff007c0c */ /* 0x000fda000bf05300 */
[----:B------:R-:W-:Y:S05]  /*0f00*/  @!P0 BRA `(.L_x_9) ;  /* 0x00000000000c8947 */ /* 0x000fea0003800000 */
[----:B------:R-:W0:Y:S02]  /*0f10*/  LDC.64 R22, c[0x0][0x588] ;  /* 0x00016200ff167b82 */ /* 0x000e240000000a00 */
[----:B0-----:R1:W5:Y:S01]  /*0f20*/  LDG.E R22, desc[UR36][R22.64] ;  /* 0x0000002416167981 */ /* 0x001362000c1e1900 */
[----:B------:R-:W-:Y:S05]  /*0f30*/  BRA `(.L_x_8) ;  /* 0x0000000000087947 */ /* 0x000fea0003800000 */
.L_x_9:
[----:B------:R-:W-:Y:S02]  /*0f40*/  ULDC UR4, c[0x0][0x580] ;  /* 0x0001600000047ab9 */ /* 0x000fe40000000800 */
[----:B------:R-:W-:-:S07]  /*0f50*/  IMAD.U32 R22, RZ, RZ, UR4 ;  /* 0x00000004ff167e24 */ /* 0x000fce000f8e00ff */
.L_x_8:
[----:B------:R-:W-:Y:S02]  /*0f60*/  ULDC.64 UR4, c[0x0][0x5a0] ;  /* 0x0001680000047ab9 */ /* 0x000fe40000000a00 */
[----:B------:R-:W-:-:S04]  /*0f70*/  ISETP.NE.U32.AND P0, PT, RZ, UR4, PT ;  /* 0x00000004ff007c0c */ /* 0x000fc8000bf05070 */
[----:B------:R-:W-:-:S13]  /*0f80*/  ISETP.NE.AND.EX P0, PT, RZ, UR5, PT, P0 ;  /* 0x00000005ff007c0c */ /* 0x000fda000bf05300 */
[----:B------:R-:W-:Y:S05]  /*0f90*/  @!P0 BRA `(.L_x_10) ;  /* 0x00000000001c8947 */ /* 0x000fea0003800000 */
[----:B0-----:R-:W0:Y:S02]  /*0fa0*/  LDC.64 R4, c[0x0][0x5a0] ;  /* 0x00016800ff047b82 */ /* 0x001e240000000a00 */
[----:B0-----:R-:W2:Y:S02]  /*0fb0*/  LDG.E.64 R4, desc[UR36][R4.64] ;  /* 0x0000002404047981 */ /* 0x001ea4000c1e1b00 */
[----:B--2---:R-:W-:-:S04]  /*0fc0*/  ISETP.NE.U32.AND P0, PT, R4, RZ, PT ;  /* 0x000000ff0400720c */ /* 0x004fc80003f05070 */
[----:B------:R-:W-:-:S13]  /*0fd0*/  ISETP.NE.AND.EX P0, PT, R5, RZ, PT, P0 ;  /* 0x000000ff0500720c */ /* 0x000fda0003f05300 */
[----:B------:R-:W-:Y:S05]  /*0fe0*/  @!P0 BRA `(.L_x_10) ;  /* 0x0000000000088947 */ /* 0x000fea0003800000 */
[----:B------:R0:W5:Y:S01]  /*0ff0*/  LD.E R19, desc[UR36][R4.64] ;  /* 0x0000002404137980 */ /* 0x000162000c101900 */
[----:B------:R-:W-:Y:S05]  /*1000*/  BRA `(.L_x_11) ;  /* 0x0000000000247947 */ /* 0x000fea0003800000 */
.L_x_10:
[----:B------:R-:W-:Y:S02]  /*1010*/  ULDC.64 UR4, c[0x0][0x590] ;  /* 0x0001640000047ab9 */ /* 0x000fe40000000a00 */
[----:B------:R-:W-:-:S04]  /*1020*/  ISETP.NE.U32.AND P0, PT, RZ, UR4, PT ;  /* 0x00000004ff007c0c */ /* 0x000fc8000bf05070 */
[----:B------:R-:W-:-:S13]  /*1030*/  ISETP.NE.AND.EX P0, PT, RZ, UR5, PT, P0 ;  /* 0x00000005ff007c0c */ /* 0x000fda000bf05300 */
[----:B------:R-:W-:Y:S05]  /*1040*/  @!P0 BRA `(.L_x_12) ;  /* 0x00000000000c8947 */ /* 0x000fea0003800000 */
[----:B0-----:R-:W0:Y:S02]  /*1050*/  LDC.64 R4, c[0x0][0x590] ;  /* 0x00016400ff047b82 */ /* 0x001e240000000a00 */
[----:B0-----:R2:W5:Y:S01]  /*1060*/  LDG.E R19, desc[UR36][R4.64] ;  /* 0x0000002404137981 */ /* 0x001562000c1e1900 */
[----:B------:R-:W-:Y:S05]  /*1070*/  BRA `(.L_x_11) ;  /* 0x0000000000087947 */ /* 0x000fea0003800000 */
.L_x_12:
[----:B------:R-:W-:Y:S02]  /*1080*/  ULDC UR4, c[0x0][0x584] ;  /* 0x0001610000047ab9 */ /* 0x000fe40000000800 */
[----:B------:R-:W-:-:S07]  /*1090*/  IMAD.U32 R19, RZ, RZ, UR4 ;  /* 0x00000004ff137e24 */ /* 0x000fce000f8e00ff */
.L_x_11:
[----:B------:R-:W-:-:S13]  /*10a0*/  LOP3.LUT P0, RZ, R0, 0xff, RZ, 0xc0, !PT ;  /* 0x000000ff00ff7812 */ /* 0x000fda000780c0ff */
[----:B------:R-:W-:Y:S05]  /*10b0*/  @!P0 EXIT ;  /* 0x000000000000894d */ /* 0x000fea0003800000 */
[----:B------:R-:W-:Y:S01]  /*10c0*/  ULDC UR4, c[0x0][0x28c] ;  /* 0x0000a30000047ab9 */ /* 0x000fe20000000800 */
[----:B------:R-:W-:Y:S01]  /*10d0*/  UMOV UR38, URZ ;  /* 0x0000003f00267c82 */ /* 0x000fe20008000000 */
[----:B------:R-:W-:Y:S01]  /*10e0*/  UIADD3 UR4, UR4, 0x1f, URZ ;  /* 0x0000001f04047890 */ /* 0x000fe2000fffe03f */
[----:B------:R-:W-:-:S03]  /*10f0*/  UMOV UR39, URZ ;  /* 0x0000003f00277c82 */ /* 0x000fc60008000000 */
[----:B------:R-:W-:-:S04]  /*1100*/  USHF.R.S32.HI UR5, URZ, 0x1f, UR4 ;  /* 0x0000001f3f057899 */ /* 0x000fc80008011404 */
[----:B------:R-:W-:-:S04]  /*1110*/  ULEA.HI UR5, UR5, UR4, URZ, 0x5 ;  /* 0x0000000405057291 */ /* 0x000fc8000f8f283f */
[----:B------:R-:W-:-:S12]  /*1120*/  USHF.R.S32.HI UR44, URZ, 0x5, UR5 ;  /* 0x000000053f2c7899 */ /* 0x000fd80008011405 */
.L_x_170:
[----:B------:R-:W-:Y:S01]  /*1130*/  LOP3.LUT R0, R2, 0x80, RZ, 0xc0, !PT ;  /* 0x0000008002007812 */ /* 0x000fe200078ec0ff */
[----:B---3--:R-:W3:Y:S01]  /*1140*/  S2UR UR6, SR_CgaCtaId ;  /* 0x00000000000679c3 */ /* 0x008ee20000008800 */
[----:B------:R-:W-:Y:S02]  /*1150*/  UMOV UR45, 0x400 ;  /* 0x00000400002d7882 */ /* 0x000fe40000000000 */
[----:B------:R-:W-:-:S06]  /*1160*/  SHF.R.U32.HI R0, RZ, 0x7, R0 ;  /* 0x00000007ff007819 */ /* 0x000fcc0000011600 */
[----:B----4-:R-:W4:Y:S01]  /*1170*/  SHFL.IDX PT, R0, R0, RZ, 0x1f ;  /* 0x00001fff00007589 */ /* 0x010f2200000e0000 */
[----:B---3--:R-:W-:Y:S01]  /*1180*/  ULEA UR45, UR6, UR45, 0x18 ;  /* 0x0000002d062d7291 */ /* 0x008fe2000f8ec03f */
[----:B----4-:R-:W-:-:S13]  /*1190*/  R2UR UR4, R0 ;  /* 0x00000000000472ca */ /* 0x010fda00000e0000 */
[----:B------:R-:W-:-:S04]  /*11a0*/  ULEA.HI UR5, UR4, UR4, URZ, 0x1 ;  /* 0x0000000404057291 */ /* 0x000fc8000f8f083f */
[----:B------:R-:W-:-:S04]  /*11b0*/  ULOP3.LUT UR5, UR5, 0xffffe, URZ, 0xc0, !UPT ;  /* 0x000ffffe05057892 */ /* 0x000fc8000f8ec03f */
[----:B------:R-:W-:-:S03]  /*11c0*/  UIADD3 UR5, UR4, -UR5, URZ ;  /* 0x8000000504057290 */ /* 0x000fc6000fffe03f */
[----:B------:R-:W-:Y:S01]  /*11d0*/  ULDC UR4, c[0x0][0x28c] ;  /* 0x0000a30000047ab9 */ /* 0x000fe20000000800 */
[----:B------:R-:W-:Y:S01]  /*11e0*/  ULEA UR5, UR5, UR45, 0xc ;  /* 0x0000002d05057291 */ /* 0x000fe2000f8e603f */
[----:B------:R-:W-:-:S03]  /*11f0*/  ISETP.LT.AND P0, PT, RZ, UR4, PT ;  /* 0x00000004ff007c0c */ /* 0x000fc6000bf01270 */
[----:B------:R-:W-:-:S04]  /*1200*/  UIADD3 UR5, UR5, 0x180, URZ ;  /* 0x0000018005057890 */ /* 0x000fc8000fffe03f */
[----:B------:R-:W-:-:S04]  /*1210*/  USHF.R.U32.HI UR5, URZ, 0x4, UR5 ;  /* 0x000000043f057899 */ /* 0x000fc80008011605 */
[----:B------:R-:W-:Y:S02]  /*1220*/  ULOP3.LUT UR47, UR5, 0x3fff, URZ, 0xc0, !UPT ;  /* 0x00003fff052f7892 */ /* 0x000fe4000f8ec03f */
[----:B-12--5:R-:W-:Y:S10]  /*1230*/  @P0 BRA `(.L_x_13) ;  /* 0x0000000000400947 */ /* 0x026ff40003800000 */
[----:B------:R-:W-:Y:S01]  /*1240*/  MOV R0, 0x0 ;  /* 0x0000000000007802 */ /* 0x000fe20000000f00 */
[----:B------:R-:W-:Y:S01]  /*1250*/  ULDC.64 UR4, c[0x4][0x68] ;  /* 0x01001a0000047ab9 */ /* 0x000fe20000000a00 */
[----:B------:R-:W-:Y:S01]  /*1260*/  ULDC.64 UR6, c[0x4][0x8] ;  /* 0x0100020000067ab9 */ /* 0x000fe20000000a00 */
[----:B0-2---:R-:W-:Y:S01]  /*1270*/  IMAD.U32 R4, RZ, RZ, UR4 ;  /* 0x00000004ff047e24 */ /* 0x005fe2000f8e00ff */
[----:B------:R0:W2:Y:S01]  /*1280*/  LDC.64 R14, c[0x4][R0] ;  /* 0x01000000000e7b82 */ /* 0x0000a20000000a00 */
[----:B------:R-:W-:Y:S01]  /*1290*/  IMAD.U32 R5, RZ, RZ, UR5 ;  /* 0x00000005ff057e24 */ /* 0x000fe2000f8e00ff */
[----:B------:R-:W-:Y:S01]  /*12a0*/  ULDC.64 UR4, c[0x4][0x70] ;  /* 0x01001c0000047ab9 */ /* 0x000fe20000000a00 */
[----:B------:R-:W-:Y:S02]  /*12b0*/  IMAD.U32 R10, RZ, RZ, UR6 ;  /* 0x00000006ff0a7e24 */ /* 0x000fe4000f8e00ff */
[----:B------:R-:W-:Y:S02]  /*12c0*/  IMAD.U32 R6, RZ, RZ, UR4 ;  /* 0x00000004ff067e24 */ /* 0x000fe4000f8e00ff */
[----:B------:R-:W-:-:S02]  /*12d0*/  IMAD.U32 R7, RZ, RZ, UR5 ;  /* 0x00000005ff077e24 */ /* 0x000fc4000f8e00ff */
[----:B------:R-:W-:Y:S02]  /*12e0*/  IMAD.U32 R11, RZ, RZ, UR7 ;  /* 0x00000007ff0b7e24 */ /* 0x000fe4000f8e00ff */
[----:B------:R-:W-:Y:S02]  /*12f0*/  IMAD.MOV.U32 R8, RZ, RZ, 0x1e1 ;  /* 0x000001e1ff087424 */ /* 0x000fe400078e00ff */
[----:B------:R-:W-:Y:S02]  /*1300*/  IMAD.MOV.U32 R12, RZ, RZ, 0x1 ;  /* 0x00000001ff0c7424 */ /* 0x000fe400078e00ff */
[----:B0-----:R-:W-:-:S07]  /*1310*/  IMAD.MOV.U32 R13, RZ, RZ, RZ ;  /* 0x000000ffff0d7224 */ /* 0x001fce00078e00ff */
[----:B------:R-:W-:-:S07]  /*1320*/  LEPC R20, `(.L_x_13) ;  /* 0x000000001014794e */ /* 0x000fce0000000000 */
[----:B-12--5:R-:W-:Y:S05]  /*1330*/  CALL.ABS.NOINC R14 ;  /* 0x000000000e007343 */ /* 0x026fea0003c00000 */
.L_x_13:
[----:B------:R-:W-:-:S06]  /*1340*/  ULOP3.LUT UR4, UR40, 0x1, URZ, 0xfc, !UPT ;  /* 0x0000000128047892 */ /* 0x000fcc000f8efc3f */
[----:B------:R-:W-:-:S05]  /*1350*/  IMAD.U32 R0, RZ, RZ, UR4 ;  /* 0x00000004ff007e24 */ /* 0x000fca000f8e00ff */
[----:B------:R-:W-:-:S13]  /*1360*/  ISETP.NE.AND P0, PT, R0, 0x3, PT ;  /* 0x000000030000780c */ /* 0x000fda0003f05270 */
[----:B------:R-:W-:Y:S05]  /*1370*/  @!P0 BRA `(.L_x_14) ;  /* 0x0000000000048947 */ /* 0x000fea0003800000 */
[----:B------:R-:W-:Y:S01]  /*1380*/  BPT.TRAP 0x1 ;  /* 0x000000040000795c */ /* 0x000fe20000300000 */
.L_x_14:
[----:B------:R-:W-:Y:S02]  /*1390*/  IMAD.U32 R3, RZ, RZ, UR39 ;  /* 0x00000027ff037e24 */ /* 0x000fe4000f8e00ff */
[----:B------:R-:W-:-:S03]  /*13a0*/  IMAD.U32 R0, RZ, RZ, UR38 ;  /* 0x00000026ff007e24 */ /* 0x000fc6000f8e00ff */
[----:B------:R-:W-:Y:S02]  /*13b0*/  LEA R3, R3, UR45, 0x3 ;  /* 0x0000002d03037c11 */ /* 0x000fe4000f8e18ff */
[----:B------:R-:W-:-:S04]  /*13c0*/  SHF.L.U32 R0, R0, 0x1f, RZ ;  /* 0x0000001f00007819 */ /* 0x000fc800000006ff */
[----:B------:R3:W4:Y:S01]  /*13d0*/  SYNCS.PHASECHK.TRANS64.TRYWAIT P1, [R3+URZ], R0 ;  /* 0x00000000030075a7 */ /* 0x000722000802017f */
[----:B------:R-:W-:Y:S05]  /*13e0*/  @!P0 BRA `(.L_x_15) ;  /* 0x0000000000048947 */ /* 0x000fea0003800000 */
[----:B------:R-:W-:Y:S01]  /*13f0*/  BPT.TRAP 0x1 ;  /* 0x000000040000795c */ /* 0x000fe20000300000 */
.L_x_15:
[----:B----4-:R-:W-:Y:S05]  /*1400*/  @P1 BRA `(.L_x_16) ;  /* 0x0000000000081947 */ /* 0x010fea0003800000 */
[----:B------:R-:W4:Y:S02]  /*1410*/  SYNCS.PHASECHK.TRANS64.TRYWAIT P1, [R3+URZ], R0 ;  /* 0x00000000030075a7 */ /* 0x000f24000802017f */
[----:B----4-:R-:W-:Y:S05]  /*1420*/  @!P1 BRA `(.L_x_17) ;  /* 0x000000dc00749947 */ /* 0x010fea0003800000 */
.L_x_16:
[----:B------:R-:W-:-:S04]  /*1430*/  UISETP.LT.AND UP0, UPT, UR44, 0x1, UPT ;  /* 0x000000012c00788c */ /* 0x000fc8000bf01270 */
[----:B------:R-:W-:-:S06]  /*1440*/  USEL UR4, UR44, 0x1, UP0 ;  /* 0x000000012c047887 */ /* 0x000fcc0008000000 */
[----:B---34-:R-:W-:Y:S01]  /*1450*/  IMAD.U32 R0, RZ, RZ, UR4 ;  /* 0x00000004ff007e24 */ /* 0x018fe2000f8e00ff */
[----:B------:R-:W-:Y:S05]  /*1460*/  WARPSYNC.ALL ;  /* 0x0000000000007948 */ /* 0x000fea0003800000 */
[----:B------:R-:W-:-:S04]  /*1470*/  IADD3 R0, -R0, UR44, RZ ;  /* 0x0000002c00007c10 */ /* 0x000fc8000fffe1ff */
[----:B------:R-:W-:Y:S01]  /*1480*/  ISETP.GE.AND P1, PT, R0, 0x1, PT ;  /* 0x000000010000780c */ /* 0x000fe20003f26270 */
[----:B------:R-:W-:Y:S01]  /*1490*/  UIADD3 UR4, UR45, 0x2a180, URZ ;  /* 0x0002a1802d047890 */ /* 0x000fe2000fffe03f */
[----:B------:R-:W-:Y:S01]  /*14a0*/  WARPGROUP.ARRIVE ;  /* 0x00000000000079c5 */ /* 0x000fe20000000000 */
[----:B------:R-:W-:Y:S01]  /*14b0*/  UMOV UR9, 0x80000020 ;  /* 0x8000002000097882 */ /* 0x000fe20000000000 */
[----:B------:R-:W-:Y:S01]  /*14c0*/  UMOV UR11, 0x80000020 ;  /* 0x80000020000b7882 */ /* 0x000fe20000000000 */
[----:B------:R-:W-:-:S04]  /*14d0*/  USHF.R.U32.HI UR4, URZ, 0x4, UR4 ;  /* 0x000000043f047899 */ /* 0x000fc80008011604 */
[----:B------:R-:W-:Y:S02]  /*14e0*/  ULOP3.LUT UR5, UR4, 0x3fff, URZ, 0xc0, !UPT ;  /* 0x00003fff04057892 */ /* 0x000fe4000f8ec03f */
[----:B------:R-:W-:Y:S02]  /*14f0*/  ULOP3.LUT UR4, UR47, 0x10000, URZ, 0xfc, !UPT ;  /* 0x000100002f047892 */ /* 0x000fe4000f8efc3f */
[----:B------:R-:W-:Y:S02]  /*1500*/  ULOP3.LUT UR5, UR5, 0x10000, URZ, 0xfc, !UPT ;  /* 0x0001000005057892 */ /* 0x000fe4000f8efc3f */
[----:B------:R-:W-:Y:S02]  /*1510*/  UIMAD UR6, UR39, 0x600, UR4 ;  /* 0x00000600270678a4 */ /* 0x000fe4000f8e0204 */
[----:B------:R-:W-:-:S05]  /*1520*/  ULEA UR7, UR39, UR5, 0x9 ;  /* 0x0000000527077291 */ /* 0x000fca000f8e483f */
[----:B------:R-:W-:Y:S02]  /*1530*/  UMOV UR8, UR6 ;  /* 0x0000000600087c82 */ /* 0x000fe40008000000 */
[----:B------:R-:W-:Y:S02]  /*1540*/  UMOV UR10, UR7 ;  /* 0x00000007000a7c82 */ /* 0x000fe40008000000 */
[----:B------:R-:W-:Y:S01]  /*1550*/  HGMMA.64x128x16.F32.BF16 R152, gdesc[UR8], RZ, !UPT, gsb0 ;  /* 0x01e00000089879f0 */ /* 0x000fe2000c0018ff */
[----:B------:R-:W-:Y:S01]  /*1560*/  UIADD3 UR8, UR6, 0x200, URZ ;  /* 0x0000020006087890 */ /* 0x000fe2000fffe03f */
[----:B------:R-:W-:Y:S01]  /*1570*/  UMOV UR9, 0x80000020 ;  /* 0x8000002000097882 */ /* 0x000fe20000000000 */
[----:B------:R-:W-:Y:S02]  /*1580*/  WARPGROUP.DEPBAR.LE gsb0, 0x0 ;  /* 0x00008000000079c5 */ /* 0x000fe40000010000 */
[----:B------:R-:W-:-:S07]  /*1590*/  WARPGROUP.ARRIVE ;  /* 0x00000000000079c5 */ /* 0x000fce0000000000 */
[----:B------:R-:W-:Y:S01]  /*15a0*/  HGMMA.64x128x16.F32.BF16 R88, gdesc[UR8], RZ, !UPT, gsb0 ;  /* 0x01e00000085879f0 */ /* 0x000fe2000c0018ff */
[----:B------:R-:W-:Y:S01]  /*15b0*/  UIADD3 UR8, UR6, 0x400, URZ ;  /* 0x0000040006087890 */ /* 0x000fe2000fffe03f */
[----:B------:R-:W-:Y:S01]  /*15c0*/  UMOV UR9, 0x80000020 ;  /* 0x8000002000097882 */ /* 0x000fe20000000000 */
[----:B------:R-:W-:Y:S02]  /*15d0*/  WARPGROUP.DEPBAR.LE gsb0, 0x0 ;  /* 0x00008000000079c5 */ /* 0x000fe40000010000 */
[----:B------:R-:W-:-:S07]  /*15e0*/  WARPGROUP.ARRIVE ;  /* 0x00000000000079c5 */ /* 0x000fce0000000000 */
[----:B------:R-:W-:Y:S01]  /*15f0*/  HGMMA.64x128x16.F32.BF16 R24, gdesc[UR8], RZ, !UPT, gsb0 ;  /* 0x01e00000081879f0 */ /* 0x000fe2000c0018ff */
[----:B------:R-:W-:Y:S02]  /*1600*/  UIADD3 UR8, UR6, 0x2, URZ ;  /* 0x0000000206087890 */ /* 0x000fe4000fffe03f */
[----:B------:R-:W-:Y:S01]  /*1610*/  UIADD3 UR10, UR7, 0x2, URZ ;  /* 0x00000002070a7890 */ /* 0x000fe2000fffe03f */
[----:B------:R-:W-:Y:S01]  /*1620*/  UMOV UR9, 0x80000020 ;  /* 0x8000002000097882 */ /* 0x000fe20000000000 */
[----:B------:R-:W-:Y:S01]  /*1630*/  UMOV UR11, 0x80000020 ;  /* 0x80000020000b7882 */ /* 0x000fe20000000000 */
[----:B------:R-:W-:Y:S02]  /*1640*/  WARPGROUP.DEPBAR.LE gsb0, 0x0 ;  /* 0x00008000000079c5 */ /* 0x000fe40000010000 */
[----:B------:R-:W-:-:S06]  /*1650*/  WARPGROUP.ARRIVE ;  /* 0x00000000000079c5 */ /* 0x000fcc0000000000 */
[----:B------:R-:W-:Y:S01]  /*1660*/  HGMMA.64x128x16.F32.BF16 R152, gdesc[UR8], R152, gsb0 ;  /* 0x01e00000089879f0 */ /* 0x000fe20008001898 */
[----:B------:R-:W-:Y:S01]  /*1670*/  UIADD3 UR8, UR6, 0x202, URZ ;  /* 0x0000020206087890 */ /* 0x000fe2000fffe03f */
[----:B------:R-:W-:Y:S01]  /*1680*/  UMOV UR9, 0x80000020 ;  /* 0x8000002000097882 */ /* 0x000fe20000000000 */
[----:B------:R-:W-:Y:S02]  /*1690*/  WARPGROUP.DEPBAR.LE gsb0, 0x0 ;  /* 0x00008000000079c5 */ /* 0x000fe40000010000 */
[----:B------:R-:W-:-:S07]  /*16a0*/  WARPGROUP.ARRIVE ;  /* 0x00000000000079c5 */ /* 0x000fce0000000000 */
[----:B------:R-:W-:Y:S01]  /*16b0*/  HGMMA.64x128x16.F32.BF16 R88, gdesc[UR8], R88, gsb0 ;  /* 0x01e00000085879f0 */ /* 0x000fe20008001858 */
[----:B------:R-:W-:Y:S01]  /*16c0*/  UIADD3 UR8, UR6, 0x402, URZ ;  /* 0x0000040206087890 */ /* 0x000fe2000fffe03f */
[----:B------:R-:W-:Y:S01]  /*16d0*/  UMOV UR9, 0x80000020 ;  /* 0x8000002000097882 */ /* 0x000fe20000000000 */
[----:B------:R-:W-:Y:S02]  /*16e0*/  WARPGROUP.DEPBAR.LE gsb0, 0x0 ;  /* 0x00008000000079c5 */ /* 0x000fe40000010000 */
[----:B------:R-:W-:-:S07]  /*16f0*/  WARPGROUP.ARRIVE ;  /* 0x00000000000079c5 */ /* 0x000fce0000000000 */
[----:B------:R-:W-:Y:S03]  /*1700*/  HGMMA.64x128x16.F32.BF16 R24, gdesc[UR8], R24, gsb0 ;  /* 0x01e00000081879f0 */ /* 0x000fe60008001818 */
[----:B------:R-:W-:Y:S02]  /*1710*/  WARPGROUP.DEPBAR.LE gsb0, 0x0 ;  /* 0x00008000000079c5 */ /* 0x000fe40000010000 */
[----:B------:R-:W-:Y:S05]  /*1720*/  @!P1 BRA `(.L_x_18) ;  /* 0x00000004002c9947 */ /* 0x000fea0003800000 */
[----:B------:R-:W-:Y:S01]  /*1730*/  UIADD3 UR6, UR39, 0x1, URZ ;  /* 0x0000000127067890 */ /* 0x000fe2000fffe03f */
[----:B------:R-:W-:-:S03]  /*1740*/  IMAD.MOV.U32 R3, RZ, RZ, R0 ;  /* 0x000000ffff037224 */ /* 0x000fc600078e0000 */
[----:B------:R-:W-:-:S04]  /*1750*/  UISETP.NE.AND UP0, UPT, UR6, 0x7, UPT ;  /* 0x000000070600788c */ /* 0x000fc8000bf05270 */
[----:B------:R-:W-:Y:S02]  /*1760*/  USEL UR7, URZ, 0x1, UP0 ;  /* 0x000000013f077887 */ /* 0x000fe40008000000 */
[----:B------:R-:W-:Y:S02]  /*1770*/  USEL UR6, UR6, URZ, UP0 ;  /* 0x0000003f06067287 */ /* 0x000fe40008000000 */
[----:B------:R-:W-:-:S06]  /*1780*/  ULOP3.LUT UR7, UR38, UR7, URZ, 0x3c, !UPT ;  /* 0x0000000726077292 */ /* 0x000fcc000f8e3c3f */
[----:B------:R-:W-:Y:S01]  /*1790*/  IMAD.U32 R6, RZ, RZ, UR7 ;  /* 0x00000007ff067e24 */ /* 0x000fe2000f8e00ff */
[----:B------:R-:W-:-:S06]  /*17a0*/  UMOV UR7, UR39 ;  /* 0x0000002700077c82 */ /* 0x000fcc0008000000 */
.L_x_25:
[----:B------:R-:W-:Y:S05]  /*17b0*/  @!P0 BRA `(.L_x_19) ;  /* 0x0000000000048947 */ /* 0x000fea0003800000 */
[----:B------:R-:W-:Y:S01]  /*17c0*/  BPT.TRAP 0x1 ;  /* 0x000000040000795c */ /* 0x000fe20000300000 */
.L_x_19:
[----:B------:R-:W-:Y:S01]  /*17d0*/  ULEA UR8, UR6, UR45, 0x3 ;  /* 0x0000002d06087291 */ /* 0x000fe2000f8e183f */
[----:B0-2---:R-:W-:-:S08]  /*17e0*/  SHF.L.U32 R4, R6, 0x1f, RZ ;  /* 0x0000001f06047819 */ /* 0x005fd000000006ff */
[----:B------:R0:W2:Y:S01]  /*17f0*/  SYNCS.PHASECHK.TRANS64.TRYWAIT P1, [UR8], R4 ;  /* 0x00000004ff0075a7 */ /* 0x0000a20008020148 */
[----:B------:R-:W-:Y:S05]  /*1800*/  @!P0 BRA `(.L_x_20) ;  /* 0x0000000000048947 */ /* 0x000fea0003800000 */
[----:B------:R-:W-:Y:S01]  /*1810*/  BPT.TRAP 0x1 ;  /* 0x000000040000795c */ /* 0x000fe20000300000 */
.L_x_20:
[----:B--2---:R-:W-:Y:S05]  /*1820*/  @P1 BRA `(.L_x_21) ;  /* 0x0000000000081947 */ /* 0x004fea0003800000 */
[----:B------:R-:W2:Y:S02]  /*1830*/  SYNCS.PHASECHK.TRANS64.TRYWAIT P1, [UR8], R4 ;  /* 0x00000004ff0075a7 */ /* 0x000ea40008020148 */
[----:B--2---:R-:W-:Y:S05]  /*1840*/  @!P1 BRA `(.L_x_22) ;  /* 0x000000d800809947 */ /* 0x004fea0003800000 */
.L_x_21:
[----:B------:R-:W-:Y:S01]  /*1850*/  UIMAD UR12, UR6, 0x600, UR4 ;  /* 0x00000600060c78a4 */ /* 0x000fe2000f8e0204 */
[----:B------:R-:W-:Y:S01]  /*1860*/  WARPGROUP.ARRIVE ;  /* 0x00000000000079c5 */ /* 0x000fe20000000000 */
[----:B------:R-:W-:Y:S01]  /*1870*/  ULEA UR13, UR6, UR5, 0x9 ;  /* 0x00000005060d7291 */ /* 0x000fe2000f8e483f */
[----:B------:R-:W-:Y:S01]  /*1880*/  UMOV UR9, 0x80000020 ;  /* 0x8000002000097882 */ /* 0x000fe20000000000 */
[----:B------:R-:W-:-:S03]  /*1890*/  UMOV UR11, 0x80000020 ;  /* 0x80000020000b7882 */ /* 0x000fc60000000000 */
[----:B------:R-:W-:Y:S02]  /*18a0*/  UMOV UR8, UR12 ;  /* 0x0000000c00087c82 */ /* 0x000fe40008000000 */
[----:B------:R-:W-:Y:S02]  /*18b0*/  UMOV UR10, UR13 ;  /* 0x0000000d000a7c82 */ /* 0x000fe40008000000 */
        /* <DEDUP_REMOVED lines=10> */
[----:B------:R-:W-:Y:S01]  /*1960*/  HGMMA.64x128x16.F32.BF16 R24, gdesc[UR8], R24, gsb0 ;  /* 0x01e00000081879f0 */ /* 0x000fe20008001818 */
        /* <DEDUP_REMOVED lines=19> */
[----:B------:R-:W-:Y:S01]  /*1aa0*/  BPT.TRAP 0x1 ;  /* 0x000000040000795c */ /* 0x000fe20000300000 */
.L_x_23:
[----:B------:R-:W-:Y:S02]  /*1ab0*/  UISETP.GT.U32.AND UP0, UPT, UR40, 0x1, UPT ;  /* 0x000000012800788c */ /* 0x000fe4000bf04070 */
[----:B------:R-:W-:-:S04]  /*1ac0*/  ULEA UR8, UR7, UR45, 0x3 ;  /* 0x0000002d07087291 */ /* 0x000fc8000f8e183f */
[----:B------:R-:W-:Y:S01]  /*1ad0*/  UIADD3 UR8, UR8, 0x38, URZ ;  /* 0x0000003808087890 */ /* 0x000fe2000fffe03f */
[----:B------:R-:W-:-:S03]  /*1ae0*/  PLOP3.LUT P1, PT, PT, PT, UP0, 0x80, 0x0 ;  /* 0x000000000000781c */ /* 0x000fc60003f2f008 */
[----:B------:R-:W-:-:S09]  /*1af0*/  UPRMT UR8, URZ, 0x654, UR8 ;  /* 0x000006543f087896 */ /* 0x000fd20008000008 */
[----:B------:R-:W-:Y:S01]  /*1b00*/  SYNCS.ARRIVE.TRANS64.RED.A1T0 RZ, [UR8], RZ ;  /* 0x000000ffffff79a7 */ /* 0x000fe20008100408 */
[----:B------:R-:W-:Y:S05]  /*1b10*/  @P1 BRA `(.L_x_24) ;  /* 0x0000000000041947 */ /* 0x000fea0003800000 */
[----:B------:R-:W-:Y:S01]  /*1b20*/  BPT.TRAP 0x1 ;  /* 0x000000040000795c */ /* 0x000fe20000300000 */
.L_x_24:
[----:B------:R-:W-:Y:S01]  /*1b30*/  UIADD3 UR6, UR6, 0x1, URZ ;  /* 0x0000000106067890 */ /* 0x000fe2000fffe03f */
[C---:B------:R-:W-:Y:S01]  /*1b40*/  ISETP.GT.AND P1, PT, R3.reuse, 0x1, PT ;  /* 0x000000010300780c */ /* 0x040fe20003f24270 */
[----:B------:R-:W-:Y:S01]  /*1b50*/  UIADD3 UR7, UR7, 0x1, URZ ;  /* 0x0000000107077890 */ /* 0x000fe2000fffe03f */
[----:B------:R-:W-:Y:S01]  /*1b60*/  VIADD R3, R3, 0xffffffff ;  /* 0xffffffff03037836 */ /* 0x000fe20000000000 */
[----:B------:R-:W-:Y:S02]  /*1b70*/  UISETP.NE.AND UP0, UPT, UR6, 0x7, UPT ;  /* 0x000000070600788c */ /* 0x000fe4000bf05270 */
[----:B------:R-:W-:Y:S02]  /*1b80*/  UISETP.NE.AND UP1, UPT, UR7, 0x7, UPT ;  /* 0x000000070700788c */ /* 0x000fe4000bf25270 */
[----:B------:R-:W-:Y:S02]  /*1b90*/  USEL UR8, URZ, 0x1, UP0 ;  /* 0x000000013f087887 */ /* 0x000fe40008000000 */
[----:B------:R-:W-:-:S02]  /*1ba0*/  USEL UR6, UR6, URZ, UP0 ;  /* 0x0000003f06067287 */ /* 0x000fc40008000000 */
[----:B------:R-:W-:Y:S02]  /*1bb0*/  USEL UR7, UR7, URZ, UP1 ;  /* 0x0000003f07077287 */ /* 0x000fe40008800000 */
[----:B------:R-:W-:Y:S01]  /*1bc0*/  LOP3.LUT R6, R6, UR8, RZ, 0x3c, !PT ;  /* 0x0000000806067c12 */ /* 0x000fe2000f8e3cff */
[----:B------:R-:W-:Y:S09]  /*1bd0*/  @P1 BRA `(.L_x_25) ;  /* 0xfffffff800f41947 */ /* 0x000ff2000383ffff */
.L_x_18:
[----:B------:R-:W3:Y:S02]  /*1be0*/  LDC R3, c[0x0][0x28c] ;  /* 0x0000a300ff037b82 */ /* 0x000ee40000000800 */
[----:B---3--:R-:W-:-:S13]  /*1bf0*/  ISETP.GE.AND P1, PT, R3, 0x1, PT ;  /* 0x000000010300780c */ /* 0x008fda0003f26270 */
[----:B------:R-:W-:Y:S05]  /*1c00*/  @!P1 BRA `(.L_x_26) ;  /* 0x0000000000409947 */ /* 0x000fea0003800000 */
[----:B------:R-:W-:Y:S05]  /*1c10*/  @!P0 BRA `(.L_x_27) ;  /* 0x0000000000048947 */ /* 0x000fea0003800000 */
[----:B------:R-:W-:Y:S01]  /*1c20*/  BPT.TRAP 0x1 ;  /* 0x000000040000795c */ /* 0x000fe20000300000 */
.L_x_27:
[----:B------:R-:W-:Y:S01]  /*1c30*/  VIADD R3, R0, UR39 ;  /* 0x0000002700037c36 */ /* 0x000fe20008000000 */
[----:B------:R-:W-:-:S03]  /*1c40*/  UISETP.GT.U32.AND UP0, UPT, UR40, 0x1, UPT ;  /* 0x000000012800788c */ /* 0x000fc6000bf04070 */
[----:B0-2---:R-:W-:-:S03]  /*1c50*/  IMAD.WIDE.U32 R4, R3, 0x24924925, RZ ;  /* 0x2492492503047825 */ /* 0x005fc600078e00ff */
[----:B------:R-:W-:Y:S01]  /*1c60*/  PLOP3.LUT P0, PT, PT, PT, UP0, 0x80, 0x0 ;  /* 0x000000000000781c */ /* 0x000fe20003f0f008 */
[----:B------:R-:W-:-:S05]  /*1c70*/  IMAD.IADD R4, R3, 0x1, -R5 ;  /* 0x0000000103047824 */ /* 0x000fca00078e0a05 */
[----:B------:R-:W-:-:S04]  /*1c80*/  LEA.HI R4, R4, R5, RZ, 0x1f ;  /* 0x0000000504047211 */ /* 0x000fc800078ff8ff */
[----:B------:R-:W-:-:S05]  /*1c90*/  SHF.R.U32.HI R4, RZ, 0x2, R4 ;  /* 0x00000002ff047819 */ /* 0x000fca0000011604 */
[----:B------:R-:W-:-:S05]  /*1ca0*/  IMAD R4, R4, -0x7, R3 ;  /* 0xfffffff904047824 */ /* 0x000fca00078e0203 */
[----:B------:R-:W-:-:S05]  /*1cb0*/  LEA R4, R4, UR45, 0x3 ;  /* 0x0000002d04047c11 */ /* 0x000fca000f8e18ff */
[----:B------:R-:W-:-:S05]  /*1cc0*/  VIADD R4, R4, 0x38 ;  /* 0x0000003804047836 */ /* 0x000fca0000000000 */
[----:B------:R-:W-:-:S04]  /*1cd0*/  PRMT R4, RZ, 0x654, R4 ;  /* 0x00000654ff047816 */ /* 0x000fc80000000004 */
[----:B------:R3:W-:Y:S01]  /*1ce0*/  SYNCS.ARRIVE.TRANS64.RED.A1T0 RZ, [R4+URZ], RZ ;  /* 0x000000ff04ff79a7 */ /* 0x0007e2000810043f */
[----:B------:R-:W-:Y:S05]  /*1cf0*/  @P0 BRA `(.L_x_26) ;  /* 0x0000000000040947 */ /* 0x000fea0003800000 */
[----:B------:R-:W-:Y:S01]  /*1d00*/  BPT.TRAP 0x1 ;  /* 0x000000040000795c */ /* 0x000fe20000300000 */
.L_x_26:
[----:B------:R-:W-:Y:S01]  /*1d10*/  LOP3.LUT R0, R2, 0x3, RZ, 0xc0, !PT ;  /* 0x0000000302007812 */ /* 0x000fe200078ec0ff */
[----:B------:R-:W-:Y:S01]  /*1d20*/  IMAD.MOV.U32 R7, RZ, RZ, -0x2 ;  /* 0xfffffffeff077424 */ /* 0x000fe200078e00ff */
[----:B------:R-:W-:Y:S01]  /*1d30*/  USHF.L.U32 UR42, UR42, 0x7, URZ ;  /* 0x000000072a2a7899 */ /* 0x000fe2000800063f */
[----:B------:R-:W-:Y:S01]  /*1d40*/  SHF.R.U32.HI R3, RZ, 0x2, R2 ;  /* 0x00000002ff037819 */ /* 0x000fe20000011602 */
[----:B------:R-:W-:Y:S01]  /*1d50*/  ULDC UR7, c[0x0][0x288] ;  /* 0x0000a20000077ab9 */ /* 0x000fe20000000800 */
[----:B------:R-:W-:Y:S01]  /*1d60*/  UIMAD.WIDE UR8, UR41, 0x180, URZ ;  /* 0x00000180290878a5 */ /* 0x000fe2000f8e023f */
[----:B------:R-:W-:Y:S01]  /*1d70*/  IMAD R7, R0, R7, UR7 ;  /* 0x0000000700077e24 */ /* 0x000fe2000f8e0207 */
[----:B------:R-:W-:Y:S01]  /*1d80*/  LOP3.LUT R0, R18, 0x1, RZ, 0xc0, !PT ;  /* 0x0000000112007812 */ /* 0x000fe200078ec0ff */
[----:B------:R-:W-:Y:S01]  /*1d90*/  UIMAD UR41, UR41, 0x180, URZ ;  /* 0x00000180292978a4 */ /* 0x000fe2000f8e023f */
[C---:B0-23--:R-:W-:Y:S01]  /*1da0*/  LOP3.LUT R4, R2.reuse, 0x60, RZ, 0xc0, !PT ;  /* 0x0000006002047812 */ /* 0x04dfe200078ec0ff */
[----:B------:R-:W-:Y:S01]  /*1db0*/  UISETP.GE.AND UP0, UPT, UR42, UR7, UPT ;  /* 0x000000072a00728c */ /* 0x000fe2000bf06270 */
[----:B------:R-:W-:Y:S01]  /*1dc0*/  IMAD.SHL.U32 R216, R2, 0x2, RZ ;  /* 0x0000000202d87824 */ /* 0x000fe200078e00ff */
[----:B------:R-:W-:Y:S01]  /*1dd0*/  UIADD3 UR39, UR44, UR39, URZ ;  /* 0x000000272c277290 */ /* 0x000fe2000fffe03f */
[----:B------:R-:W-:Y:S01]  /*1de0*/  IMAD.U32 R217, RZ, RZ, UR42 ;  /* 0x0000002affd97e24 */ /* 0x000fe2000f8e00ff */
[----:B------:R-:W-:Y:S01]  /*1df0*/  ULDC UR12, c[0x0][0x284] ;  /* 0x0000a100000c7ab9 */ /* 0x000fe20000000800 */
[----:B------:R-:W-:Y:S01]  /*1e00*/  IMAD.SHL.U32 R8, R0, 0x40, RZ ;  /* 0x0000004000087824 */ /* 0x000fe200078e00ff */
[----:B------:R-:W-:Y:S01]  /*1e10*/  UISETP.GE.OR UP0, UPT, UR41, UR12, UP0 ;  /* 0x0000000c2900728c */ /* 0x000fe20008706670 */
[----:B------:R-:W-:Y:S01]  /*1e20*/  LOP3.LUT R3, R3, 0x7, RZ, 0xc0, !PT ;  /* 0x0000000703037812 */ /* 0x000fe200078ec0ff */
[----:B------:R-:W-:Y:S01]  /*1e30*/  UISETP.GT.U32.AND UP1, UPT, UR39, 0x6, UPT ;  /* 0x000000062700788c */ /* 0x000fe2000bf24070 */
[----:B------:R-:W-:Y:S01]  /*1e40*/  SHF.R.U32.HI R6, RZ, 0x1, R4 ;  /* 0x00000001ff067819 */ /* 0x000fe20000011604 */
[----:B------:R-:W-:Y:S01]  /*1e50*/  UIMAD.WIDE.U32 UR4, UR39, 0x24924925, URZ ;  /* 0x24924925270478a5 */ /* 0x000fe2000f8e003f */
[----:B------:R-:W-:Y:S01]  /*1e60*/  LOP3.LUT R216, R217, 0x6, R216, 0xf8, !PT ;  /* 0x00000006d9d87812 */ /* 0x000fe200078ef8d8 */
[----:B------:R-:W-:Y:S01]  /*1e70*/  USHF.R.S32.HI UR13, URZ, 0x1f, UR43 ;  /* 0x0000001f3f0d7899 */ /* 0x000fe2000801142b */
[--C-:B-1----:R-:W-:Y:S01]  /*1e80*/  LOP3.LUT R23, R8, 0x40, R3.reuse, 0xe2, !PT ;  /* 0x0000004008177812 */ /* 0x102fe200078ee203 */
[----:B------:R-:W-:Y:S01]  /*1e90*/  ULDC.64 UR10, c[0x0][0x5d0] ;  /* 0x00017400000a7ab9 */ /* 0x000fe20000000a00 */
[----:B------:R-:W-:Y:S01]  /*1ea0*/  UISETP.LT.U32.AND UP1, UPT, UR44, 0x7, UP1 ;  /* 0x000000072c00788c */ /* 0x000fe20008f21070 */
[----:B------:R-:W-:Y:S01]  /*1eb0*/  IADD3 R3, RZ, -R6, -R3 ;  /* 0x80000006ff037210 */ /* 0x000fe20007ffe803 */
[----:B------:R-:W-:Y:S01]  /*1ec0*/  UIADD3 UR4, UR39, -UR5, URZ ;  /* 0x8000000527047290 */ /* 0x000fe2000fffe03f */
[----:B------:R-:W-:Y:S01]  /*1ed0*/  PLOP3.LUT P0, PT, PT, PT, UP0, 0x80, 0x0 ;  /* 0x000000000000781c */ /* 0x000fe20003f0f008 */
[----:B------:R-:W-:Y:S01]  /*1ee0*/  UISETP.GE.U32.AND UP2, UPT, UR44, 0x7, UPT ;  /* 0x000000072c00788c */ /* 0x000fe2000bf46070 */
[----:B------:R-:W-:Y:S01]  /*1ef0*/  SHF.R.S32.HI R217, RZ, 0x1f, R216 ;  /* 0x0000001fffd97819 */ /* 0x000fe200000114d8 */
[----:B------:R-:W-:-:S02]  /*1f00*/  UIMAD UR6, UR13, UR10, URZ ;  /* 0x0000000a0d0672a4 */ /* 0x000fc4000f8e023f */
[----:B------:R-:W-:Y:S01]  /*1f10*/  IMAD.U32 R5, RZ, RZ, UR10 ;  /* 0x0000000aff057e24 */ /* 0x000fe2000f8e00ff */
[----:B------:R-:W-:Y:S01]  /*1f20*/  USEL UR7, URZ, 0x1, !UP1 ;  /* 0x000000013f077887 */ /* 0x000fe2000c800000 */
[----:B------:R-:W-:Y:S01]  /*1f30*/  IMAD R3, R0, -0x40, R3 ;  /* 0xffffffc000037824 */ /* 0x000fe200078e0203 */
[----:B------:R-:W-:Y:S01]  /*1f40*/  ULEA.HI UR4, UR4, UR5, URZ, 0x1f ;  /* 0x0000000504047291 */ /* 0x000fe2000f8ff83f */
[----:B------:R-:W-:Y:S01]  /*1f50*/  IMAD.U32 R0, RZ, RZ, UR12 ;  /* 0x0000000cff007e24 */ /* 0x000fe2000f8e00ff */
[----:B------:R-:W-:Y:S02]  /*1f60*/  UIMAD UR6, UR43, UR11, UR6 ;  /* 0x0000000b2b0672a4 */ /* 0x000fe4000f8e0206 */
[----:B------:R-:W-:Y:S01]  /*1f70*/  IMAD.WIDE.U32 R4, R5, UR43, R216 ;  /* 0x0000002b05047c25 */ /* 0x000fe2000f8e00d8 */
[----:B------:R-:W-:Y:S01]  /*1f80*/  ULOP3.LUT UR38, UR38, UR7, URZ, 0x3c, !UPT ;  /* 0x0000000726267292 */ /* 0x000fe2000f8e3c3f */
[----:B------:R-:W-:Y:S01]  /*1f90*/  LOP3.LUT R23, R23, UR8, R6, 0xfe, !PT ;  /* 0x0000000817177c12 */ /* 0x000fe2000f8efe06 */
[----:B------:R-:W-:Y:S01]  /*1fa0*/  USHF.R.U32.HI UR4, URZ, 0x2, UR4 ;  /* 0x000000023f047899 */ /* 0x000fe20008011604 */
[----:B------:R-:W-:Y:S01]  /*1fb0*/  IADD3 R3, R0, -UR41, R3 ;  /* 0x8000002900037c10 */ /* 0x000fe2000fffe003 */
[----:B------:R-:W-:Y:S01]  /*1fc0*/  VIADD R5, R5, UR6 ;  /* 0x0000000605057c36 */ /* 0x000fe20008000000 */
[----:B------:R-:W-:Y:S01]  /*1fd0*/  UMOV UR41, 0xffffffff ;  /* 0xffffffff00297882 */ /* 0x000fe20000000000 */
[----:B------:R-:W-:Y:S01]  /*1fe0*/  @UP2 ULOP3.LUT UR38, UR38, 0x1, UR4, 0x78, !UPT ;  /* 0x0000000126262892 */ /* 0x000fe2000f8e7804 */
[----:B------:R-:W-:Y:S01]  /*1ff0*/  VIADD R0, R7, -UR42 ;  /* 0x8000002a07007c36 */ /* 0x000fe20008000000 */
[----:B------:R-:W-:Y:S01]  /*2000*/  UIMAD UR39, UR4, -0x7, UR39 ;  /* 0xfffffff9042778a4 */ /* 0x000fe2000f8e0227 */
[----:B------:R-:W-:Y:S11]  /*2010*/  @P0 BRA `(.L_x_28) ;  /* 0x000000b000600947 */ /* 0x000ff60003800000 */
[----:B-----5:R-:W-:Y:S01]  /*2020*/  FSETP.NEU.AND P0, PT, R19, RZ, PT ;  /* 0x000000ff1300720b */ /* 0x020fe20003f0d000 */
[----:B------:R-:W-:Y:S01]  /*2030*/  ULDC.64 UR6, c[0x0][0x5c8] ;  /* 0x0001720000067ab9 */ /* 0x000fe20000000a00 */
[----:B------:R-:W-:Y:S01]  /*2040*/  ISETP.GT.AND P1, PT, R3, RZ, PT ;  /* 0x000000ff0300720c */ /* 0x000fe20003f24270 */
[----:B------:R-:W-:Y:S01]  /*2050*/  UIMAD UR4, UR9, UR6, URZ ;  /* 0x00000006090472a4 */ /* 0x000fe2000f8e023f */
[----:B------:R-:W-:Y:S01]  /*2060*/  IMAD.U32 R6, RZ, RZ, UR7 ;  /* 0x00000007ff067e24 */ /* 0x000fe2000f8e00ff */
[----:B------:R-:W-:Y:S01]  /*2070*/  BSSY B0, `(.L_x_28) ;  /* 0x0000b12000007945 */ /* 0x000fe20003800000 */
[----:B------:R-:W-:Y:S01]  /*2080*/  IMAD.WIDE.U32 R4, R23, UR6, R4 ;  /* 0x0000000617047c25 */ /* 0x000fe2000f8e0004 */
[----:B------:R-:W-:-:S03]  /*2090*/  ISETP.GT.AND P2, PT, R0, RZ, P1 ;  /* 0x000000ff0000720c */ /* 0x000fc60000f44270 */
[----:B------:R-:W-:-:S04]  /*20a0*/  IMAD R223, R23, R6, UR4 ;  /* 0x0000000417df7e24 */ /* 0x000fc8000f8e0206 */
[----:B------:R-:W-:Y:S01]  /*20b0*/  IMAD.IADD R223, R5, 0x1, R223 ;  /* 0x0000000105df7824 */ /* 0x000fe200078e02df */
[----:B------:R-:W-:Y:S06]  /*20c0*/  @!P0 BRA `(.L_x_29) ;  /* 0x0000007400e08947 */ /* 0x000fec0003800000 */
[----:B------:R-:W0:Y:S01]  /*20d0*/  LDC.64 R20, c[0x0][0x5b8] ;  /* 0x00016e00ff147b82 */ /* 0x000e220000000a00 */
[----:B------:R-:W-:-:S07]  /*20e0*/  ULDC.64 UR4, c[0x0][0x5c0] ;  /* 0x0001700000047ab9 */ /* 0x000fce0000000a00 */
[----:B------:R-:W1:Y:S08]  /*20f0*/  LDC.64 R14, c[0x0][0x5b0] ;  /* 0x00016c00ff0e7b82 */ /* 0x000e700000000a00 */
[----:B------:R-:W2:Y:S01]  /*2100*/  LDC.64 R12, c[0x0][0x5a8] ;  /* 0x00016a00ff0c7b82 */ /* 0x000ea20000000a00 */
[C---:B0-----:R-:W-:Y:S02]  /*2110*/  IMAD R6, R20.reuse, UR13, RZ ;  /* 0x0000000d14067c24 */ /* 0x041fe4000f8e02ff */
[----:B------:R-:W-:-:S04]  /*2120*/  IMAD.WIDE.U32 R10, R20, UR43, R216 ;  /* 0x0000002b140a7c25 */ /* 0x000fc8000f8e00d8 */
[----:B------:R-:W-:Y:S02]  /*2130*/  IMAD R21, R21, UR43, R6 ;  /* 0x0000002b15157c24 */ /* 0x000fe4000f8e0206 */
[----:B-1----:R-:W-:Y:S02]  /*2140*/  IMAD R6, R14, UR9, RZ ;  /* 0x000000090e067c24 */ /* 0x002fe4000f8e02ff */
[----:B------:R-:W-:Y:S02]  /*2150*/  IMAD.IADD R9, R11, 0x1, R21 ;  /* 0x000000010b097824 */ /* 0x000fe400078e0215 */
[----:B------:R-:W-:Y:S02]  /*2160*/  IMAD.MOV.U32 R8, RZ, RZ, R10 ;  /* 0x000000ffff087224 */ /* 0x000fe400078e000a */
[C---:B------:R-:W-:Y:S02]  /*2170*/  IMAD R221, R23.reuse, R15, R6 ;  /* 0x0000000f17dd7224 */ /* 0x040fe400078e0206 */
[----:B------:R-:W-:-:S04]  /*2180*/  IMAD.WIDE.U32 R6, R23, R14, R8 ;  /* 0x0000000e17067225 */ /* 0x000fc800078e0008 */
[----:B------:R-:W-:Y:S01]  /*2190*/  IMAD.IADD R5, R7, 0x1, R221 ;  /* 0x0000000107057824 */ /* 0x000fe200078e02dd */
[----:B--2---:R-:W-:-:S04]  /*21a0*/  LEA R218, P0, R6, R12, 0x1 ;  /* 0x0000000c06da7211 */ /* 0x004fc800078008ff */
[----:B------:R-:W-:-:S05]  /*21b0*/  LEA.HI.X R219, R6, R13, R5, 0x1, P0 ;  /* 0x0000000d06db7211 */ /* 0x000fca00000f0c05 */
[----:B------:R-:W2:Y:S01]  /*21c0*/  @P2 LDG.E.LTC128B.U16 R224, desc[UR36][R218.64] ;  /* 0x00000024dae02981 */ /* 0x000ea2000c1e1520 */
[----:B------:R-:W-:Y:S01]  /*21d0*/  BSSY B1, `(.L_x_30) ;  /* 0x0000013000017945 */ /* 0x000fe20003800000 */
[----:B--2---:R-:W-:-:S04]  /*21e0*/  IMAD.U32 R6, R224, 0x10000, RZ ;  /* 0x00010000e0067824 */ /* 0x004fc800078e00ff */
[----:B------:R-:W-:Y:S01]  /*21f0*/  FMUL R5, R6, R19 ;  /* 0x0000001306057220 */ /* 0x000fe20000400000 */
[----:B------:R-:W-:-:S03]  /*2200*/  LEA R6, P0, R4, UR4, 0x1 ;  /* 0x0000000404067c11 */ /* 0x000fc6000f8008ff */
[----:B------:R-:W-:Y:S01]  /*2210*/  FFMA R5, R152, R22, R5 ;  /* 0x0000001698057223 */ /* 0x000fe20000000005 */
[----:B------:R-:W-:-:S04]  /*2220*/  LEA.HI.X R7, R4, UR5, R223, 0x1, P0 ;  /* 0x0000000504077c11 */ /* 0x000fc800080f0cdf */
[----:B------:R-:W-:-:S04]  /*2230*/  F2FP.BF16.F32.PACK_AB R5, RZ, R5 ;  /* 0x00000005ff05723e */ /* 0x000fc800000010ff */
[----:B------:R-:W-:Y:S01]  /*2240*/  PRMT R152, R5, 0x7610, R152 ;  /* 0x0000761005987816 */ /* 0x000fe20000000098 */
[----:B------:R-:W-:-:S04]  /*2250*/  IMAD.WIDE.U32 R4, R23, R14, R216 ;  /* 0x0000000e17047225 */ /* 0x000fc800078e00d8 */
[----:B------:R-:W-:Y:S01]  /*2260*/  IMAD.IADD R219, R221, 0x1, R5 ;  /* 0x00000001dddb7824 */ /* 0x000fe200078e0205 */
[----:B------:R0:W-:Y:S01]  /*2270*/  @P2 STG.E.U16 desc[UR36][R6.64], R152 ;  /* 0x0000009806002986 */ /* 0x0001e2000c101524 */
[----:B------:R-:W-:-:S04]  /*2280*/  IMAD.MOV.U32 R218, RZ, RZ, R4 ;  /* 0x000000ffffda7224 */ /* 0x000fc800078e0004 */
[----:B------:R-:W-:-:S04]  /*2290*/  IMAD.WIDE.U32 R218, R20, UR43, R218 ;  /* 0x0000002b14da7c25 */ /* 0x000fc8000f8e00da */
[----:B------:R-:W-:Y:S01]  /*22a0*/  IMAD.IADD R5, R21, 0x1, R219 ;  /* 0x0000000115057824 */ /* 0x000fe200078e02db */
[----:B------:R-:W-:-:S04]  /*22b0*/  LEA R4, P0, R218, R12, 0x1 ;  /* 0x0000000cda047211 */ /* 0x000fc800078008ff */
[----:B------:R-:W-:Y:S02]  /*22c0*/  LEA.HI.X R5, R218, R13, R5, 0x1, P0 ;  /* 0x0000000dda057211 */ /* 0x000fe400000f0c05 */
[----:B------:R-:W-:-:S13]  /*22d0*/  ISETP.GT.AND P0, PT, R0, 0x1, P1 ;  /* 0x000000010000780c */ /* 0x000fda0000f04270 */
[----:B0-----:R-:W-:Y:S05]  /*22e0*/  @!P0 BRA `(.L_x_31) ;  /* 0x0000000000048947 */ /* 0x001fea0003800000 */
[----:B------:R0:W5:Y:S02]  /*22f0*/  LDG.E.LTC128B.U16 R224, desc[UR36][R4.64+0x2] ;  /* 0x0000022404e07981 */ /* 0x000164000c1e1520 */
.L_x_31:
[----:B------:R-:W-:Y:S05]  /*2300*/  BSYNC B1 ;  /* 0x0000000000017941 */ /* 0x000fea0003800000 */
.L_x_30:
[----:B-----5:R-:W-:Y:S02]  /*2310*/  IMAD.U32 R152, R224, 0x10000, RZ ;  /* 0x00010000e0987824 */ /* 0x020fe400078e00ff */
[----:B------:R-:W-:Y:S02]  /*2320*/  IMAD.SHL.U32 R218, R14, 0x8, RZ ;  /* 0x000000080eda7824 */ /* 0x000fe400078e00ff */
[----:B------:R-:W-:-:S04]  /*2330*/  FMUL R152, R152, R19 ;  /* 0x0000001398987220 */ /* 0x000fc80000400000 */
[----:B------:R-:W-:-:S05]  /*2340*/  FFMA R152, R153, R22, R152 ;  /* 0x0000001699987223 */ /* 0x000fca0000000098 */
[----:B------:R-:W-:-:S04]  /*2350*/  F2FP.BF16.F32.PACK_AB R152, RZ, R152 ;  /* 0x00000098ff98723e */ /* 0x000fc800000010ff */
[----:B------:R-:W-:-:S05]  /*2360*/  PRMT R219, R152, 0x7610, R219 ;  /* 0x0000761098db7816 */ /* 0x000fca00000000db */
[----:B------:R1:W-:Y:S02]  /*2370*/  @P0 STG.E.U16 desc[UR36][R6.64+0x2], R219 ;  /* 0x000002db06000986 */ /* 0x0003e4000c101524 */
[----:B-1----:R-:W-:-:S03]  /*2380*/  SHF.L.U64.HI R219, R14, 0x3, R15 ;  /* 0x000000030edb7819 */ /* 0x002fc6000001020f */
[----:B------:R-:W-:-:S04]  /*2390*/  IMAD.WIDE.U32 R152, R23, R14, R218 ;  /* 0x0000000e17987225 */ /* 0x000fc800078e00da */
[----:B------:R-:W-:Y:S01]  /*23a0*/  IMAD.IADD R225, R221, 0x1, R153 ;  /* 0x00000001dde17824 */ /* 0x000fe200078e0299 */
[-C--:B------:R-:W-:Y:S02]  /*23b0*/  IADD3 R220, P0, R216, R152.reuse, RZ ;  /* 0x00000098d8dc7210 */ /* 0x080fe40007f1e0ff */
[----:B------:R-:W-:-:S03]  /*23c0*/  IADD3 R223, P2, R10, R152, RZ ;  /* 0x000000980adf7210 */ /* 0x000fc60007f5e0ff */
[----:B------:R-:W-:Y:S02]  /*23d0*/  IMAD.X R221, R217, 0x1, R225, P0 ;  /* 0x00000001d9dd7824 */ /* 0x000fe400000e06e1 */
[----:B------:R-:W-:-:S04]  /*23e0*/  IMAD.WIDE.U32 R220, R20, UR43, R220 ;  /* 0x0000002b14dc7c25 */ /* 0x000fc8000f8e00dc */
[----:B------:R-:W-:Y:S01]  /*23f0*/  IMAD.IADD R153, R21, 0x1, R221 ;  /* 0x0000000115997824 */ /* 0x000fe200078e02dd */
[----:B------:R-:W-:-:S04]  /*2400*/  LEA R152, P0, R220, R12, 0x1 ;  /* 0x0000000cdc987211 */ /* 0x000fc800078008ff */
[-C--:B------:R-:W-:Y:S01]  /*2410*/  LEA.HI.X R153, R220, R13.reuse, R153, 0x1, P0 ;  /* 0x0000000ddc997211 */ /* 0x080fe200000f0c99 */
[----:B------:R-:W-:Y:S01]  /*2420*/  IMAD.X R220, R225, 0x1, R9, P2 ;  /* 0x00000001e1dc7824 */ /* 0x000fe200010e0609 */
[----:B------:R-:W-:Y:S02]  /*2430*/  ISETP.GT.AND P0, PT, R3, 0x8, PT ;  /* 0x000000080300780c */ /* 0x000fe40003f04270 */
[C---:B------:R-:W-:Y:S02]  /*2440*/  LEA R222, P2, R223.reuse, R12, 0x1 ;  /* 0x0000000cdfde7211 */ /* 0x040fe400078408ff */
[----:B------:R-:W-:Y:S02]  /*2450*/  ISETP.GT.AND P3, PT, R0, RZ, P0 ;  /* 0x000000ff0000720c */ /* 0x000fe40000764270 */
[----:B------:R-:W-:-:S11]  /*2460*/  LEA.HI.X R223, R223, R13, R220, 0x1, P2 ;  /* 0x0000000ddfdf7211 */ /* 0x000fd600010f0cdc */
[----:B------:R-:W2:Y:S01]  /*2470*/  @P3 LDG.E.LTC128B.U16 R224, desc[UR36][R222.64] ;  /* 0x00000024dee03981 */ /* 0x000ea2000c1e1520 */
[----:B------:R-:W-:Y:S01]  /*2480*/  IMAD.U32 R225, RZ, RZ, UR6 ;  /* 0x00000006ffe17e24 */ /* 0x000fe2000f8e00ff */
[----:B------:R-:W-:Y:S01]  /*2490*/  USHF.L.U64.HI UR4, UR6, 0x4, UR7 ;  /* 0x0000000406047899 */ /* 0x000fe20008010207 */
[----:B------:R-:W-:Y:S01]  /*24a0*/  BSSY B1, `(.L_x_32) ;  /* 0x000000c000017945 */ /* 0x000fe20003800000 */
[----:B--2---:R-:W-:-:S04]  /*24b0*/  IMAD.U32 R220, R224, 0x10000, RZ ;  /* 0x00010000e0dc7824 */ /* 0x004fc800078e00ff */
[----:B------:R-:W-:Y:S01]  /*24c0*/  FMUL R221, R220, R19 ;  /* 0x00000013dcdd7220 */ /* 0x000fe20000400000 */
[----:B------:R-:W-:-:S03]  /*24d0*/  LEA R220, P2, R225, R6, 0x4 ;  /* 0x00000006e1dc7211 */ /* 0x000fc600078420ff */
[----:B------:R-:W-:-:S05]  /*24e0*/  FFMA R221, R154, R22, R221 ;  /* 0x000000169add7223 */ /* 0x000fca00000000dd */
[----:B------:R-:W-:-:S04]  /*24f0*/  F2FP.BF16.F32.PACK_AB R221, RZ, R221 ;  /* 0x000000ddffdd723e */ /* 0x000fc800000010ff */
[----:B------:R-:W-:Y:S02]  /*2500*/  PRMT R154, R221, 0x7610, R154 ;  /* 0x00007610dd9a7816 */ /* 0x000fe4000000009a */
[----:B------:R-:W-:Y:S02]  /*2510*/  IADD3.X R221, R7, UR4, RZ, P2, !PT ;  /* 0x0000000407dd7c10 */ /* 0x000fe400097fe4ff */
[----:B------:R-:W-:-:S03]  /*2520*/  ISETP.GT.AND P2, PT, R0, 0x1, P0 ;  /* 0x000000010000780c */ /* 0x000fc60000744270 */
[----:B------:R1:W-:Y:S10]  /*2530*/  @P3 STG.E.U16 desc[UR36][R220.64], R154 ;  /* 0x0000009adc003986 */ /* 0x0003f4000c101524 */
[----:B------:R-:W-:Y:S05]  /*2540*/  @!P2 BRA `(.L_x_33) ;  /* 0x000000000004a947 */ /* 0x000fea0003800000 */
[----:B------:R2:W5:Y:S02]  /*2550*/  LDG.E.LTC128B.U16 R224, desc[UR36][R152.64+0x2] ;  /* 0x0000022498e07981 */ /* 0x000564000c1e1520 */
.L_x_33:
[----:B------:R-:W-:Y:S05]  /*2560*/  BSYNC B1 ;  /* 0x0000000000017941 */ /* 0x000fea0003800000 */
.L_x_32:
[----:B-1---5:R-:W-:Y:S01]  /*2570*/  IMAD.U32 R154, R224, 0x10000, RZ ;  /* 0x00010000e09a7824 */ /* 0x022fe200078e00ff */
[----:B------:R-:W-:Y:S01]  /*2580*/  ISETP.GT.AND P3, PT, R0, 0x8, P1 ;  /* 0x000000080000780c */ /* 0x000fe20000f64270 */
[----:B------:R-:W-:Y:S02]  /*2590*/  BSSY B1, `(.L_x_34) ;  /* 0x000000a000017945 */ /* 0x000fe40003800000 */
[----:B------:R-:W-:-:S04]  /*25a0*/  FMUL R154, R154, R19 ;  /* 0x000000139a9a7220 */ /* 0x000fc80000400000 */
[----:B------:R-:W-:Y:S01]  /*25b0*/  FFMA R154, R155, R22, R154 ;  /* 0x000000169b9a7223 */ /* 0x000fe2000000009a */
[----:B------:R-:W-:-:S04]  /*25c0*/  IMAD.MOV.U32 R155, RZ, RZ, R221 ;  /* 0x000000ffff9b7224 */ /* 0x000fc800078e00dd */
[----:B------:R-:W-:-:S04]  /*25d0*/  F2FP.BF16.F32.PACK_AB R154, RZ, R154 ;  /* 0x0000009aff9a723e */ /* 0x000fc800000010ff */
[----:B------:R-:W-:Y:S01]  /*25e0*/  PRMT R222, R154, 0x7610, R222 ;  /* 0x000076109ade7816 */ /* 0x000fe200000000de */
[----:B------:R-:W-:-:S05]  /*25f0*/  IMAD.MOV.U32 R154, RZ, RZ, R220 ;  /* 0x000000ffff9a7224 */ /* 0x000fca00078e00dc */
[----:B------:R1:W-:Y:S01]  /*2600*/  @P2 STG.E.U16 desc[UR36][R154.64+0x2], R222 ;  /* 0x000002de9a002986 */ /* 0x0003e2000c101524 */
[----:B------:R-:W-:Y:S05]  /*2610*/  @!P3 BRA `(.L_x_35) ;  /* 0x000000000004b947 */ /* 0x000fea0003800000 */
[----:B------:R3:W5:Y:S02]  /*2620*/  LDG.E.LTC128B.U16 R224, desc[UR36][R4.64+0x10] ;  /* 0x0000102404e07981 */ /* 0x000764000c1e1520 */
.L_x_35:
[----:B------:R-:W-:Y:S05]  /*2630*/  BSYNC B1 ;  /* 0x0000000000017941 */ /* 0x000fea0003800000 */
.L_x_34:
[----:B-1---5:R-:W-:Y:S01]  /*2640*/  IMAD.U32 R222, R224, 0x10000, RZ ;  /* 0x00010000e0de7824 */ /* 0x022fe200078e00ff */
[----:B------:R-:W-:Y:S01]  /*2650*/  ISETP.GT.AND P2, PT, R0, 0x9, P1 ;  /* 0x000000090000780c */ /* 0x000fe20000f44270 */
[----:B------:R-:W-:Y:S02]  /*2660*/  BSSY B1, `(.L_x_36) ;  /* 0x0000007000017945 */ /* 0x000fe40003800000 */
[----:B------:R-:W-:-:S04]  /*2670*/  FMUL R223, R222, R19 ;  /* 0x00000013dedf7220 */ /* 0x000fc80000400000 */
[----:B------:R-:W-:-:S05]  /*2680*/  FFMA R223, R156, R22, R223 ;  /* 0x000000169cdf7223 */ /* 0x000fca00000000df */
[----:B------:R-:W-:-:S05]  /*2690*/  F2FP.BF16.F32.PACK_AB R223, RZ, R223 ;  /* 0x000000dfffdf723e */ /* 0x000fca00000010ff */
[----:B------:R1:W-:Y:S01]  /*26a0*/  @P3 STG.E.U16 desc[UR36][R6.64+0x10], R223 ;  /* 0x000010df06003986 */ /* 0x0003e2000c101524 */
[----:B------:R-:W-:Y:S05]  /*26b0*/  @!P2 BRA `(.L_x_37) ;  /* 0x000000000004a947 */ /* 0x000fea0003800000 */
[----:B------:R4:W5:Y:S02]  /*26c0*/  LDG.E.LTC128B.U16 R224, desc[UR36][R4.64+0x12] ;  /* 0x0000122404e07981 */ /* 0x000964000c1e1520 */
.L_x_37:
[----:B------:R-:W-:Y:S05]  /*26d0*/  BSYNC B1 ;  /* 0x0000000000017941 */ /* 0x000fea0003800000 */
.L_x_36:
[----:B-----5:R-:W-:Y:S01]  /*26e0*/  IMAD.U32 R156, R224, 0x10000, RZ ;  /* 0x00010000e09c7824 */ /* 0x020fe200078e00ff */
[----:B------:R-:W-:Y:S01]  /*26f0*/  ISETP.GT.AND P3, PT, R0, 0x8, P0 ;  /* 0x000000080000780c */ /* 0x000fe20000764270 */
[----:B------:R-:W-:Y:S02]  /*2700*/  BSSY B1, `(.L_x_38) ;  /* 0x0000009000017945 */ /* 0x000fe40003800000 */
[----:B------:R-:W-:-:S04]  /*2710*/  FMUL R156, R156, R19 ;  /* 0x000000139c9c7220 */ /* 0x000fc80000400000 */
[----:B------:R-:W-:-:S05]  /*2720*/  FFMA R156, R157, R22, R156 ;  /* 0x000000169d9c7223 */ /* 0x000fca000000009c */
[----:B------:R-:W-:-:S04]  /*2730*/  F2FP.BF16.F32.PACK_AB R156, RZ, R156 ;  /* 0x0000009cff9c723e */ /* 0x000fc800000010ff */
[----:B------:R-:W-:Y:S02]  /*2740*/  PRMT R157, R156, 0x7610, R157 ;  /* 0x000076109c9d7816 */ /* 0x000fe4000000009d */
[----:B------:R-:W-:-:S03]  /*2750*/  PRMT R156, R224, 0x7610, R156 ;  /* 0x00007610e09c7816 */ /* 0x000fc6000000009c */
[----:B------:R0:W-:Y:S01]  /*2760*/  @P2 STG.E.U16 desc[UR36][R6.64+0x12], R157 ;  /* 0x0000129d06002986 */ /* 0x0001e2000c101524 */
[----:B------:R-:W-:Y:S05]  /*2770*/  @!P3 BRA `(.L_x_39) ;  /* 0x000000000004b947 */ /* 0x000fea0003800000 */
[----:B------:R0:W5:Y:S02]  /*2780*/  LDG.E.LTC128B.U16 R156, desc[UR36][R152.64+0x10] ;  /* 0x00001024989c7981 */ /* 0x000164000c1e1520 */
.L_x_39:
[----:B------:R-:W-:Y:S05]  /*2790*/  BSYNC B1 ;  /* 0x0000000000017941 */ /* 0x000fea0003800000 */
.L_x_38:
[----:B-----5:R-:W-:Y:S01]  /*27a0*/  IMAD.U32 R222, R156, 0x10000, RZ ;  /* 0x000100009cde7824 */ /* 0x020fe200078e00ff */
[----:B------:R-:W-:-:S03]  /*27b0*/  ISETP.GT.AND P2, PT, R0, 0x9, P0 ;  /* 0x000000090000780c */ /* 0x000fc60000744270 */
[----:B0-----:R-:W-:-:S04]  /*27c0*/  FMUL R157, R222, R19 ;  /* 0x00000013de9d7220 */ /* 0x001fc80000400000 */
[----:B------:R-:W-:-:S05]  /*27d0*/  FFMA R157, R158, R22, R157 ;  /* 0x000000169e9d7223 */ /* 0x000fca000000009d */
[----:B------:R-:W-:-:S05]  /*27e0*/  F2FP.BF16.F32.PACK_AB R157, RZ, R157 ;  /* 0x0000009dff9d723e */ /* 0x000fca00000010ff */
[----:B------:R0:W-:Y:S04]  /*27f0*/  @P3 STG.E.U16 desc[UR36][R154.64+0x10], R157 ;  /* 0x0000109d9a003986 */ /* 0x0001e8000c101524 */
[----:B------:R-:W2:Y:S01]  /*2800*/  @P2 LDG.E.LTC128B.U16 R156, desc[UR36][R152.64+0x12] ;  /* 0x00001224989c2981 */ /* 0x000ea2000c1e1520 */
[----:B------:R-:W-:Y:S01]  /*2810*/  ISETP.GT.AND P3, PT, R0, 0x10, P1 ;  /* 0x000000100000780c */ /* 0x000fe20000f64270 */
[----:B--2---:R-:W-:-:S04]  /*2820*/  IMAD.U32 R158, R156, 0x10000, RZ ;  /* 0x000100009c9e7824 */ /* 0x004fc800078e00ff */
[----:B------:R-:W-:-:S04]  /*2830*/  FMUL R158, R158, R19 ;  /* 0x000000139e9e7220 */ /* 0x000fc80000400000 */
[----:B------:R-:W-:-:S05]  /*2840*/  FFMA R158, R159, R22, R158 ;  /* 0x000000169f9e7223 */ /* 0x000fca000000009e */
[----:B------:R-:W-:-:S04]  /*2850*/  F2FP.BF16.F32.PACK_AB R158, RZ, R158 ;  /* 0x0000009eff9e723e */ /* 0x000fc800000010ff */
[----:B------:R-:W-:-:S05]  /*2860*/  PRMT R159, R158, 0x7610, R159 ;  /* 0x000076109e9f7816 */ /* 0x000fca000000009f */
[----:B------:R2:W-:Y:S04]  /*2870*/  @P2 STG.E.U16 desc[UR36][R154.64+0x12], R159 ;  /* 0x0000129f9a002986 */ /* 0x0005e8000c101524 */
[----:B------:R-:W3:Y:S01]  /*2880*/  @P3 LDG.E.LTC128B.U16 R156, desc[UR36][R4.64+0x20] ;  /* 0x00002024049c3981 */ /* 0x000ee2000c1e1520 */
[----:B------:R-:W-:Y:S01]  /*2890*/  ISETP.GT.AND P2, PT, R0, 0x11, P1 ;  /* 0x000000110000780c */ /* 0x000fe20000f44270 */
[----:B---3--:R-:W-:-:S04]  /*28a0*/  IMAD.U32 R158, R156, 0x10000, RZ ;  /* 0x000100009c9e7824 */ /* 0x008fc800078e00ff */
[----:B0-----:R-:W-:-:S04]  /*28b0*/  FMUL R157, R158, R19 ;  /* 0x000000139e9d7220 */ /* 0x001fc80000400000 */
[----:B------:R-:W-:-:S05]  /*28c0*/  FFMA R157, R160, R22, R157 ;  /* 0x00000016a09d7223 */ /* 0x000fca000000009d */
[----:B------:R-:W-:-:S04]  /*28d0*/  F2FP.BF16.F32.PACK_AB R157, RZ, R157 ;  /* 0x0000009dff9d723e */ /* 0x000fc800000010ff */
[----:B------:R-:W-:Y:S02]  /*28e0*/  PRMT R158, R157, 0x7610, R158 ;  /* 0x000076109d9e7816 */ /* 0x000fe4000000009e */
[----:B------:R-:W-:-:S03]  /*28f0*/  PRMT R157, R156, 0x7610, R157 ;  /* 0x000076109c9d7816 */ /* 0x000fc6000000009d */
[----:B------:R0:W-:Y:S04]  /*2900*/  @P3 STG.E.U16 desc[UR36][R6.64+0x20], R158 ;  /* 0x0000209e06003986 */ /* 0x0001e8000c101524 */
[----:B------:R-:W3:Y:S01]  /*2910*/  @P2 LDG.E.LTC128B.U16 R157, desc[UR36][R4.64+0x22] ;  /* 0x00002224049d2981 */ /* 0x000ee2000c1e1520 */
[----:B------:R-:W-:Y:S01]  /*2920*/  ISETP.GT.AND P3, PT, R0, 0x10, P0 ;  /* 0x000000100000780c */ /* 0x000fe20000764270 */
[----:B---3--:R-:W-:-:S04]  /*2930*/  IMAD.U32 R156, R157, 0x10000, RZ ;  /* 0x000100009d9c7824 */ /* 0x008fc800078e00ff */
[----:B------:R-:W-:-:S04]  /*2940*/  FMUL R156, R156, R19 ;  /* 0x000000139c9c7220 */ /* 0x000fc80000400000 */
[----:B------:R-:W-:-:S05]  /*2950*/  FFMA R156, R161, R22, R156 ;  /* 0x00000016a19c7223 */ /* 0x000fca000000009c */
[----:B------:R-:W-:-:S04]  /*2960*/  F2FP.BF16.F32.PACK_AB R156, RZ, R156 ;  /* 0x0000009cff9c723e */ /* 0x000fc800000010ff */
[----:B------:R-:W-:-:S05]  /*2970*/  PRMT R160, R156, 0x7610, R160 ;  /* 0x000076109ca07816 */ /* 0x000fca00000000a0 */
[----:B------:R-:W-:Y:S04]  /*2980*/  @P2 STG.E.U16 desc[UR36][R6.64+0x22], R160 ;  /* 0x000022a006002986 */ /* 0x000fe8000c101524 */
[----:B------:R-:W3:Y:S01]  /*2990*/  @P3 LDG.E.LTC128B.U16 R157, desc[UR36][R152.64+0x20] ;  /* 0x00002024989d3981 */ /* 0x000ee2000c1e1520 */
[----:B------:R-:W-:Y:S01]  /*29a0*/  ISETP.GT.AND P2, PT, R0, 0x11, P0 ;  /* 0x000000110000780c */ /* 0x000fe20000744270 */
[----:B---3--:R-:W-:-:S04]  /*29b0*/  IMAD.U32 R156, R157, 0x10000, RZ ;  /* 0x000100009d9c7824 */ /* 0x008fc800078e00ff */
[----:B--2---:R-:W-:-:S04]  /*29c0*/  FMUL R159, R156, R19 ;  /* 0x000000139c9f7220 */ /* 0x004fc80000400000 */
[----:B------:R-:W-:-:S05]  /*29d0*/  FFMA R159, R162, R22, R159 ;  /* 0x00000016a29f7223 */ /* 0x000fca000000009f */
[----:B------:R-:W-:-:S05]  /*29e0*/  F2FP.BF16.F32.PACK_AB R159, RZ, R159 ;  /* 0x0000009fff9f723e */ /* 0x000fca00000010ff */
[----:B------:R2:W-:Y:S04]  /*29f0*/  @P3 STG.E.U16 desc[UR36][R154.64+0x20], R159 ;  /* 0x0000209f9a003986 */ /* 0x0005e8000c101524 */
[----:B------:R-:W3:Y:S01]  /*2a00*/  @P2 LDG.E.LTC128B.U16 R157, desc[UR36][R152.64+0x22] ;  /* 0x00002224989d2981 */ /* 0x000ee2000c1e1520 */
[----:B------:R-:W-:Y:S01]  /*2a10*/  ISETP.GT.AND P3, PT, R0, 0x18, P1 ;  /* 0x000000180000780c */ /* 0x000fe20000f64270 */
[----:B---3--:R-:W-:-:S04]  /*2a20*/  IMAD.U32 R156, R157, 0x10000, RZ ;  /* 0x000100009d9c7824 */ /* 0x008fc800078e00ff */
[----:B------:R-:W-:-:S04]  /*2a30*/  FMUL R156, R156, R19 ;  /* 0x000000139c9c7220 */ /* 0x000fc80000400000 */
[----:B------:R-:W-:-:S05]  /*2a40*/  FFMA R156, R163, R22, R156 ;  /* 0x00000016a39c7223 */ /* 0x000fca000000009c */
[----:B------:R-:W-:-:S04]  /*2a50*/  F2FP.BF16.F32.PACK_AB R156, RZ, R156 ;  /* 0x0000009cff9c723e */ /* 0x000fc800000010ff */
[----:B0-----:R-:W-:-:S05]  /*2a60*/  PRMT R158, R156, 0x7610, R158 ;  /* 0x000076109c9e7816 */ /* 0x001fca000000009e */
[----:B------:R0:W-:Y:S04]  /*2a70*/  @P2 STG.E.U16 desc[UR36][R154.64+0x22], R158 ;  /* 0x0000229e9a002986 */ /* 0x0001e8000c101524 */
        /* <DEDUP_REMOVED lines=367> */
[----:B------:R4:W3:Y:S01]  /*4170*/  @P1 LDG.E.LTC128B.U16 R157, desc[UR36][R4.64+0xf2] ;  /* 0x0000f224049d1981 */ /* 0x0008e2000c1e1520 */
[----:B------:R-:W-:Y:S01]  /*4180*/  ISETP.GT.AND P2, PT, R0, 0x78, P0 ;  /* 0x000000780000780c */ /* 0x000fe20000744270 */
[----:B----4-:R-:W-:Y:S02]  /*4190*/  @P1 IMAD.MOV.U32 R4, RZ, RZ, R6 ;  /* 0x000000ffff041224 */ /* 0x010fe400078e0006 */
[----:B------:R-:W-:Y:S02]  /*41a0*/  @P1 IMAD.MOV.U32 R5, RZ, RZ, R7 ;  /* 0x000000ffff051224 */ /* 0x000fe400078e0007 */
[----:B---3--:R-:W-:-:S04]  /*41b0*/  IMAD.U32 R156, R157, 0x10000, RZ ;  /* 0x000100009d9c7824 */ /* 0x008fc800078e00ff */
[----:B------:R-:W-:-:S04]  /*41c0*/  FMUL R156, R156, R19 ;  /* 0x000000139c9c7220 */ /* 0x000fc80000400000 */
[----:B------:R-:W-:-:S05]  /*41d0*/  FFMA R156, R213, R22, R156 ;  /* 0x00000016d59c7223 */ /* 0x000fca000000009c */
[----:B------:R-:W-:-:S04]  /*41e0*/  F2FP.BF16.F32.PACK_AB R156, RZ, R156 ;  /* 0x0000009cff9c723e */ /* 0x000fc800000010ff */
[----:B------:R-:W-:-:S05]  /*41f0*/  PRMT R160, R156, 0x7610, R160 ;  /* 0x000076109ca07816 */ /* 0x000fca00000000a0 */
[----:B------:R3:W-:Y:S04]  /*4200*/  @P1 STG.E.U16 desc[UR36][R4.64+0xf2], R160 ;  /* 0x0000f2a004001986 */ /* 0x0007e8000c101524 */
[----:B------:R-:W4:Y:S01]  /*4210*/  @P2 LDG.E.LTC128B.U16 R157, desc[UR36][R152.64+0xf0] ;  /* 0x0000f024989d2981 */ /* 0x000f22000c1e1520 */
[----:B------:R-:W-:Y:S01]  /*4220*/  ISETP.GT.AND P1, PT, R0, 0x79, P0 ;  /* 0x000000790000780c */ /* 0x000fe20000724270 */
[C---:B----4-:R-:W-:Y:S01]  /*4230*/  IMAD.U32 R156, R157.reuse, 0x10000, RZ ;  /* 0x000100009d9c7824 */ /* 0x050fe200078e00ff */
[----:B0-----:R-:W-:-:S03]  /*4240*/  PRMT R158, R157, 0x7610, R158 ;  /* 0x000076109d9e7816 */ /* 0x001fc6000000009e */
[----:B--2---:R-:W-:-:S04]  /*4250*/  FMUL R159, R156, R19 ;  /* 0x000000139c9f7220 */ /* 0x004fc80000400000 */
[----:B------:R-:W-:-:S05]  /*4260*/  FFMA R159, R214, R22, R159 ;  /* 0x00000016d69f7223 */ /* 0x000fca000000009f */
[----:B------:R-:W-:-:S04]  /*4270*/  F2FP.BF16.F32.PACK_AB R159, RZ, R159 ;  /* 0x0000009fff9f723e */ /* 0x000fc800000010ff */
[----:B------:R-:W-:-:S05]  /*4280*/  PRMT R162, R159, 0x7610, R162 ;  /* 0x000076109fa27816 */ /* 0x000fca00000000a2 */
[----:B------:R-:W-:Y:S04]  /*4290*/  @P2 STG.E.U16 desc[UR36][R154.64+0xf0], R162 ;  /* 0x0000f0a29a002986 */ /* 0x000fe8000c101524 */
[----:B------:R-:W2:Y:S01]  /*42a0*/  @P1 LDG.E.LTC128B.U16 R158, desc[UR36][R152.64+0xf2] ;  /* 0x0000f224989e1981 */ /* 0x000ea2000c1e1520 */
[----:B------:R-:W-:-:S05]  /*42b0*/  IADD3 R159, P0, R23, 0x80, RZ ;  /* 0x00000080179f7810 */ /* 0x000fca0007f1e0ff */
[----:B---3--:R-:W-:Y:S01]  /*42c0*/  IMAD.X R5, RZ, RZ, UR9, P0 ;  /* 0x00000009ff057e24 */ /* 0x008fe200080e06ff */
[----:B------:R-:W-:-:S03]  /*42d0*/  ISETP.GT.AND P0, PT, R3, 0x80, PT ;  /* 0x000000800300780c */ /* 0x000fc60003f04270 */
[----:B------:R-:W-:Y:S01]  /*42e0*/  IMAD R160, R5, R14, RZ ;  /* 0x0000000e05a07224 */ /* 0x000fe200078e02ff */
[----:B------:R-:W-:-:S03]  /*42f0*/  ISETP.GT.AND P4, PT, R0, RZ, P0 ;  /* 0x000000ff0000720c */ /* 0x000fc60000784270 */
[----:B------:R-:W-:Y:S02]  /*4300*/  IMAD R161, R159, R15, R160 ;  /* 0x0000000f9fa17224 */ /* 0x000fe400078e02a0 */
[----:B--2---:R-:W-:-:S04]  /*4310*/  IMAD.U32 R4, R158, 0x10000, RZ ;  /* 0x000100009e047824 */ /* 0x004fc800078e00ff */
[----:B------:R-:W-:Y:S01]  /*4320*/  FMUL R156, R4, R19 ;  /* 0x00000013049c7220 */ /* 0x000fe20000400000 */
[----:B------:R-:W-:-:S04]  /*4330*/  IMAD.WIDE.U32 R4, R159, R14, R8 ;  /* 0x0000000e9f047225 */ /* 0x000fc800078e0008 */
[----:B------:R-:W-:Y:S01]  /*4340*/  FFMA R156, R215, R22, R156 ;  /* 0x00000016d79c7223 */ /* 0x000fe2000000009c */
[----:B------:R-:W-:Y:S01]  /*4350*/  IMAD.IADD R5, R5, 0x1, R161 ;  /* 0x0000000105057824 */ /* 0x000fe200078e02a1 */
[----:B------:R-:W-:-:S03]  /*4360*/  LEA R152, P2, R4, R12, 0x1 ;  /* 0x0000000c04987211 */ /* 0x000fc600078408ff */
[----:B------:R-:W-:Y:S02]  /*4370*/  F2FP.BF16.F32.PACK_AB R156, RZ, R156 ;  /* 0x0000009cff9c723e */ /* 0x000fe400000010ff */
[--C-:B------:R-:W-:Y:S02]  /*4380*/  LEA.HI.X R153, R4, R13, R5.reuse, 0x1, P2 ;  /* 0x0000000d04997211 */ /* 0x100fe400010f0c05 */
[----:B------:R-:W-:-:S05]  /*4390*/  PRMT R5, R156, 0x7610, R5 ;  /* 0x000076109c057816 */ /* 0x000fca0000000005 */
[----:B------:R0:W-:Y:S04]  /*43a0*/  @P1 STG.E.U16 desc[UR36][R154.64+0xf2], R5 ;  /* 0x0000f2059a001986 */ /* 0x0001e8000c101524 */
[----:B------:R2:W3:Y:S01]  /*43b0*/  @P4 LDG.E.LTC128B.U16 R158, desc[UR36][R152.64] ;  /* 0x00000024989e4981 */ /* 0x0004e2000c1e1520 */
[----:B------:R-:W-:Y:S01]  /*43c0*/  USHF.L.U32 UR4, UR6, 0x8, URZ ;  /* 0x0000000806047899 */ /* 0x000fe2000800063f */
[----:B------:R-:W-:Y:S01]  /*43d0*/  ISETP.GT.AND P2, PT, R0, 0x1, P0 ;  /* 0x000000010000780c */ /* 0x000fe20000744270 */
[----:B------:R-:W-:Y:S01]  /*43e0*/  USHF.L.U64.HI UR5, UR6, 0x8, UR7 ;  /* 0x0000000806057899 */ /* 0x000fe20008010207 */
[----:B0-----:R-:W-:-:S03]  /*43f0*/  IMAD.WIDE.U32 R4, R159, R14, R216 ;  /* 0x0000000e9f047225 */ /* 0x001fc600078e00d8 */
[----:B--2---:R-:W-:Y:S01]  /*4400*/  IADD3 R152, P1, R6, UR4, RZ ;  /* 0x0000000406987c10 */ /* 0x004fe2000ff3e0ff */
[----:B------:R-:W-:-:S03]  /*4410*/  IMAD.IADD R5, R161, 0x1, R5 ;  /* 0x00000001a1057824 */ /* 0x000fc600078e0205 */
[----:B------:R-:W-:Y:S01]  /*4420*/  IADD3.X R153, R7, UR5, RZ, P1, !PT ;  /* 0x0000000507997c10 */ /* 0x000fe20008ffe4ff */
[C---:B---3--:R-:W-:Y:S01]  /*4430*/  IMAD.U32 R156, R158.reuse, 0x10000, RZ ;  /* 0x000100009e9c7824 */ /* 0x048fe200078e00ff */
[----:B------:R-:W-:-:S03]  /*4440*/  PRMT R160, R158, 0x7610, R160 ;  /* 0x000076109ea07816 */ /* 0x000fc600000000a0 */
[----:B------:R-:W-:-:S04]  /*4450*/  FMUL R157, R156, R19 ;  /* 0x000000139c9d7220 */ /* 0x000fc80000400000 */
[----:B------:R-:W-:Y:S01]  /*4460*/  FFMA R88, R88, R22, R157 ;  /* 0x0000001658587223 */ /* 0x000fe2000000009d */
[----:B------:R-:W-:-:S04]  /*4470*/  IMAD.WIDE.U32 R156, R20, UR43, R4 ;  /* 0x0000002b149c7c25 */ /* 0x000fc8000f8e0004 */
[----:B------:R-:W-:Y:S01]  /*4480*/  F2FP.BF16.F32.PACK_AB R88, RZ, R88 ;  /* 0x00000058ff58723e */ /* 0x000fe200000010ff */
[----:B------:R-:W-:Y:S01]  /*4490*/  IMAD.IADD R5, R21, 0x1, R157 ;  /* 0x0000000115057824 */ /* 0x000fe200078e029d */
[----:B------:R-:W-:Y:S02]  /*44a0*/  LEA R4, P3, R156, R12, 0x1 ;  /* 0x0000000c9c047211 */ /* 0x000fe400078608ff */
[----:B------:R-:W-:Y:S02]  /*44b0*/  PRMT R154, R88, 0x7610, R154 ;  /* 0x00007610589a7816 */ /* 0x000fe4000000009a */
[----:B------:R-:W-:-:S03]  /*44c0*/  LEA.HI.X R5, R156, R13, R5, 0x1, P3 ;  /* 0x0000000d9c057211 */ /* 0x000fc600018f0c05 */
[----:B------:R0:W-:Y:S04]  /*44d0*/  @P4 STG.E.U16 desc[UR36][R152.64], R154 ;  /* 0x0000009a98004986 */ /* 0x0001e8000c101524 */
[----:B------:R-:W2:Y:S01]  /*44e0*/  @P2 LDG.E.LTC128B.U16 R160, desc[UR36][R4.64+0x2] ;  /* 0x0000022404a02981 */ /* 0x000ea2000c1e1520 */
[----:B------:R-:W-:Y:S01]  /*44f0*/  IMAD.WIDE.U32 R158, R159, R14, R218 ;  /* 0x0000000e9f9e7225 */ /* 0x000fe200078e00da */
[----:B------:R-:W-:-:S03]  /*4500*/  ISETP.GT.AND P1, PT, R3, 0x88, PT ;  /* 0x000000880300780c */ /* 0x000fc60003f24270 */
[----:B------:R-:W-:Y:S01]  /*4510*/  IMAD.IADD R161, R161, 0x1, R159 ;  /* 0x00000001a1a17824 */ /* 0x000fe200078e029f */
[----:B------:R-:W-:Y:S02]  /*4520*/  IADD3 R155, P4, R10, R158, RZ ;  /* 0x0000009e0a9b7210 */ /* 0x000fe40007f9e0ff */
[----:B------:R-:W-:-:S03]  /*4530*/  ISETP.GT.AND P3, PT, R0, RZ, P1 ;  /* 0x000000ff0000720c */ /* 0x000fc60000f64270 */
[----:B------:R-:W-:Y:S01]  /*4540*/  IMAD.X R156, R161, 0x1, R9, P4 ;  /* 0x00000001a19c7824 */ /* 0x000fe200020e0609 */
[----:B0-----:R-:W-:-:S04]  /*4550*/  LEA R154, P4, R155, R12, 0x1 ;  /* 0x0000000c9b9a7211 */ /* 0x001fc800078808ff */
[----:B------:R-:W-:Y:S01]  /*4560*/  LEA.HI.X R155, R155, R13, R156, 0x1, P4 ;  /* 0x0000000d9b9b7211 */ /* 0x000fe200020f0c9c */
[----:B--2---:R-:W-:-:S04]  /*4570*/  IMAD.U32 R88, R160, 0x10000, RZ ;  /* 0x00010000a0587824 */ /* 0x004fc800078e00ff */
[----:B------:R-:W-:-:S04]  /*4580*/  FMUL R88, R88, R19 ;  /* 0x0000001358587220 */ /* 0x000fc80000400000 */
[----:B------:R-:W-:Y:S01]  /*4590*/  FFMA R88, R89, R22, R88 ;  /* 0x0000001659587223 */ /* 0x000fe20000000058 */
[----:B------:R-:W-:-:S04]  /*45a0*/  @P2 IMAD.MOV.U32 R89, RZ, RZ, R153 ;  /* 0x000000ffff592224 */ /* 0x000fc800078e0099 */
[----:B------:R-:W-:-:S04]  /*45b0*/  F2FP.BF16.F32.PACK_AB R88, RZ, R88 ;  /* 0x00000058ff58723e */ /* 0x000fc800000010ff */
[----:B------:R-:W-:Y:S01]  /*45c0*/  PRMT R159, R88, 0x7610, R159 ;  /* 0x00007610589f7816 */ /* 0x000fe2000000009f */
[----:B------:R-:W-:-:S05]  /*45d0*/  @P2 IMAD.MOV.U32 R88, RZ, RZ, R152 ;  /* 0x000000ffff582224 */ /* 0x000fca00078e0098 */
[----:B------:R0:W-:Y:S04]  /*45e0*/  @P2 STG.E.U16 desc[UR36][R88.64+0x2], R159 ;  /* 0x0000029f58002986 */ /* 0x0001e8000c101524 */
[----:B------:R-:W2:Y:S01]  /*45f0*/  @P3 LDG.E.LTC128B.U16 R160, desc[UR36][R154.64] ;  /* 0x000000249aa03981 */ /* 0x000ea2000c1e1520 */
[----:B------:R-:W-:-:S05]  /*4600*/  IADD3 R158, P2, R216, R158, RZ ;  /* 0x0000009ed89e7210 */ /* 0x000fca0007f5e0ff */
[----:B0-----:R-:W-:Y:S01]  /*4610*/  IMAD.X R159, R217, 0x1, R161, P2 ;  /* 0x00000001d99f7824 */ /* 0x001fe200010e06a1 */
[----:B------:R-:W-:Y:S01]  /*4620*/  ISETP.GT.AND P2, PT, R0, 0x1, P1 ;  /* 0x000000010000780c */ /* 0x000fe20000f44270 */
[----:B------:R-:W-:-:S04]  /*4630*/  IMAD.WIDE.U32 R158, R20, UR43, R158 ;  /* 0x0000002b149e7c25 */ /* 0x000fc8000f8e009e */
[----:B------:R-:W-:Y:S01]  /*4640*/  IMAD.IADD R89, R21, 0x1, R159 ;  /* 0x0000000115597824 */ /* 0x000fe200078e029f */
[----:B------:R-:W-:-:S04]  /*4650*/  LEA R88, P5, R158, R12, 0x1 ;  /* 0x0000000c9e587211 */ /* 0x000fc800078a08ff */
[----:B------:R-:W-:Y:S01]  /*4660*/  LEA.HI.X R89, R158, R13, R89, 0x1, P5 ;  /* 0x0000000d9e597211 */ /* 0x000fe200028f0c59 */
[----:B--2---:R-:W-:-:S04]  /*4670*/  IMAD.U32 R156, R160, 0x10000, RZ ;  /* 0x00010000a09c7824 */ /* 0x004fc800078e00ff */
[----:B------:R-:W-:Y:S01]  /*4680*/  FMUL R157, R156, R19 ;  /* 0x000000139c9d7220 */ /* 0x000fe20000400000 */
[----:B------:R-:W-:-:S03]  /*4690*/  IADD3 R156, P4, R220, UR4, RZ ;  /* 0x00000004dc9c7c10 */ /* 0x000fc6000ff9e0ff */
[----:B------:R-:W-:-:S05]  /*46a0*/  FFMA R157, R90, R22, R157 ;  /* 0x000000165a9d7223 */ /* 0x000fca000000009d */
[----:B------:R-:W-:Y:S02]  /*46b0*/  F2FP.BF16.F32.PACK_AB R90, RZ, R157 ;  /* 0x0000009dff5a723e */ /* 0x000fe400000010ff */
[----:B------:R-:W-:Y:S02]  /*46c0*/  IADD3.X R157, R221, UR5, RZ, P4, !PT ;  /* 0x00000005dd9d7c10 */ /* 0x000fe4000a7fe4ff */
[----:B------:R-:W-:-:S05]  /*46d0*/  PRMT R155, R90, 0x7610, R155 ;  /* 0x000076105a9b7816 */ /* 0x000fca000000009b */
[----:B------:R0:W-:Y:S04]  /*46e0*/  @P3 STG.E.U16 desc[UR36][R156.64], R155 ;  /* 0x0000009b9c003986 */ /* 0x0001e8000c101524 */
[----:B------:R-:W2:Y:S01]  /*46f0*/  @P2 LDG.E.LTC128B.U16 R160, desc[UR36][R88.64+0x2] ;  /* 0x0000022458a02981 */ /* 0x000ea2000c1e1520 */
[----:B------:R-:W-:Y:S01]  /*4700*/  ISETP.GT.AND P4, PT, R0, 0x8, P0 ;  /* 0x000000080000780c */ /* 0x000fe20000784270 */
[----:B--2---:R-:W-:-:S04]  /*4710*/  IMAD.U32 R90, R160, 0x10000, RZ ;  /* 0x00010000a05a7824 */ /* 0x004fc800078e00ff */
[----:B------:R-:W-:-:S04]  /*4720*/  FMUL R90, R90, R19 ;  /* 0x000000135a5a7220 */ /* 0x000fc80000400000 */
[----:B------:R-:W-:Y:S01]  /*4730*/  FFMA R91, R91, R22, R90 ;  /* 0x000000165b5b7223 */ /* 0x000fe2000000005a */
[----:B------:R-:W-:-:S04]  /*4740*/  IADD3 R90, P3, R220, UR4, RZ ;  /* 0x00000004dc5a7c10 */ /* 0x000fc8000ff7e0ff */
[----:B------:R-:W-:Y:S02]  /*4750*/  F2FP.BF16.F32.PACK_AB R154, RZ, R91 ;  /* 0x0000005bff9a723e */ /* 0x000fe400000010ff */
[----:B------:R-:W-:Y:S02]  /*4760*/  IADD3.X R91, R221, UR5, RZ, P3, !PT ;  /* 0x00000005dd5b7c10 */ /* 0x000fe40009ffe4ff */
[----:B0-----:R-:W-:-:S05]  /*4770*/  PRMT R157, R154, 0x7610, R157 ;  /* 0x000076109a9d7816 */ /* 0x001fca000000009d */
[----:B------:R0:W-:Y:S04]  /*4780*/  @P2 STG.E.U16 desc[UR36][R90.64+0x2], R157 ;  /* 0x0000029d5a002986 */ /* 0x0001e8000c101524 */
[----:B------:R-:W2:Y:S01]  /*4790*/  @P4 LDG.E.LTC128B.U16 R160, desc[UR36][R4.64+0x10] ;  /* 0x0000102404a04981 */ /* 0x000ea2000c1e1520 */
[----:B------:R-:W-:Y:S01]  /*47a0*/  ISETP.GT.AND P2, PT, R0, 0x9, P0 ;  /* 0x000000090000780c */ /* 0x000fe20000744270 */
[----:B0-----:R-:W-:Y:S02]  /*47b0*/  @P4 IMAD.MOV.U32 R90, RZ, RZ, R152 ;  /* 0x000000ffff5a4224 */ /* 0x001fe400078e0098 */
[----:B------:R-:W-:Y:S02]  /*47c0*/  @P4 IMAD.MOV.U32 R91, RZ, RZ, R153 ;  /* 0x000000ffff5b4224 */ /* 0x000fe400078e0099 */
[----:B--2---:R-:W-:-:S04]  /*47d0*/  IMAD.U32 R154, R160, 0x10000, RZ ;  /* 0x00010000a09a7824 */ /* 0x004fc800078e00ff */
[----:B------:R-:W-:-:S04]  /*47e0*/  FMUL R155, R154, R19 ;  /* 0x000000139a9b7220 */ /* 0x000fc80000400000 */
[----:B------:R-:W-:-:S05]  /*47f0*/  FFMA R155, R92, R22, R155 ;  /* 0x000000165c9b7223 */ /* 0x000fca000000009b */
[----:B------:R-:W-:-:S05]  /*4800*/  F2FP.BF16.F32.PACK_AB R155, RZ, R155 ;  /* 0x0000009bff9b723e */ /* 0x000fca00000010ff */
        /* <DEDUP_REMOVED lines=8> */
[----:B------:R-:W-:-:S04]  /*4890*/  F2FP.BF16.F32.PACK_AB R92, RZ, R92 ;  /* 0x0000005cff5c723e */ /* 0x000fc800000010ff */
[----:B------:R-:W-:-:S05]  /*48a0*/  PRMT R154, R92, 0x7610, R154 ;  /* 0x000076105c9a7816 */ /* 0x000fca000000009a */
[----:B------:R0:W-:Y:S04]  /*48b0*/  @P2 STG.E.U16 desc[UR36][R90.64+0x12], R154 ;  /* 0x0000129a5a002986 */ /* 0x0001e8000c101524 */
[----:B------:R-:W2:Y:S01]  /*48c0*/  @P3 LDG.E.LTC128B.U16 R160, desc[UR36][R88.64+0x10] ;  /* 0x0000102458a03981 */ /* 0x000ea2000c1e1520 */
[----:B------:R-:W-:Y:S01]  /*48d0*/  ISETP.GT.AND P4, PT, R0, 0x9, P1 ;  /* 0x000000090000780c */ /* 0x000fe20000f84270 */
[----:B--2---:R-:W-:-:S04]  /*48e0*/  IMAD.U32 R92, R160, 0x10000, RZ ;  /* 0x00010000a05c7824 */ /* 0x004fc800078e00ff */
[----:B------:R-:W-:Y:S01]  /*48f0*/  FMUL R93, R92, R19 ;  /* 0x000000135c5d7220 */ /* 0x000fe20000400000 */
[----:B------:R-:W-:-:S03]  /*4900*/  IADD3 R92, P2, R220, UR4, RZ ;  /* 0x00000004dc5c7c10 */ /* 0x000fc6000ff5e0ff */
[----:B------:R-:W-:-:S05]  /*4910*/  FFMA R93, R94, R22, R93 ;  /* 0x000000165e5d7223 */ /* 0x000fca000000005d */
[----:B0-----:R-:W-:Y:S02]  /*4920*/  F2FP.BF16.F32.PACK_AB R91, RZ, R93 ;  /* 0x0000005dff5b723e */ /* 0x001fe400000010ff */
[----:B------:R-:W-:-:S05]  /*4930*/  IADD3.X R93, R221, UR5, RZ, P2, !PT ;  /* 0x00000005dd5d7c10 */ /* 0x000fca00097fe4ff */
        /* <DEDUP_REMOVED lines=8> */
[----:B0-----:R-:W-:-:S05]  /*49c0*/  IADD3.X R91, R221, UR5, RZ, P2, !PT ;  /* 0x00000005dd5b7c10 */ /* 0x001fca00097fe4ff */
        /* <DEDUP_REMOVED lines=496> */
[----:B------:R-:W-:-:S05]  /*68d0*/  F2FP.BF16.F32.PACK_AB R92, RZ, R92 ;  /* 0x0000005cff5c723e */ /* 0x000fca00000010ff */
[----:B------:R-:W-:Y:S04]  /*68e0*/  @P0 STG.E.U16 desc[UR36][R152.64+0xf2], R92 ;  /* 0x0000f25c98000986 */ /* 0x000fe8000c101524 */
[----:B------:R-:W0:Y:S01]  /*68f0*/  @P2 LDG.E.LTC128B.U16 R160, desc[UR36][R88.64+0xf0] ;  /* 0x0000f02458a02981 */ /* 0x000e22000c1e1520 */
[----:B------:R-:W-:Y:S02]  /*6900*/  ISETP.GT.AND P1, PT, R0, 0x79, P1 ;  /* 0x000000790000780c */ /* 0x000fe40000f24270 */
[----:B------:R-:W-:Y:S01]  /*6910*/  IADD3 R4, P0, R220, UR4, RZ ;  /* 0x00000004dc047c10 */ /* 0x000fe2000ff1e0ff */
[----:B0-----:R-:W-:-:S04]  /*6920*/  IMAD.U32 R90, R160, 0x10000, RZ ;  /* 0x00010000a05a7824 */ /* 0x001fc800078e00ff */
[----:B------:R-:W-:-:S04]  /*6930*/  FMUL R5, R90, R19 ;  /* 0x000000135a057220 */ /* 0x000fc80000400000 */
[----:B------:R-:W-:-:S05]  /*6940*/  FFMA R5, R150, R22, R5 ;  /* 0x0000001696057223 */ /* 0x000fca0000000005 */
[----:B------:R-:W-:Y:S02]  /*6950*/  F2FP.BF16.F32.PACK_AB R90, RZ, R5 ;  /* 0x00000005ff5a723e */ /* 0x000fe400000010ff */
[----:B------:R-:W-:Y:S02]  /*6960*/  IADD3.X R5, R221, UR5, RZ, P0, !PT ;  /* 0x00000005dd057c10 */ /* 0x000fe400087fe4ff */
[----:B------:R-:W-:-:S05]  /*6970*/  PRMT R91, R90, 0x7610, R91 ;  /* 0x000076105a5b7816 */ /* 0x000fca000000005b */
[----:B------:R0:W-:Y:S04]  /*6980*/  @P2 STG.E.U16 desc[UR36][R4.64+0xf0], R91 ;  /* 0x0000f05b04002986 */ /* 0x0001e8000c101524 */
[----:B------:R-:W2:Y:S01]  /*6990*/  @P1 LDG.E.LTC128B.U16 R160, desc[UR36][R88.64+0xf2] ;  /* 0x0000f22458a01981 */ /* 0x000ea2000c1e1520 */
[----:B------:R-:W-:-:S05]  /*69a0*/  IADD3 R95, P0, R23, 0x100, RZ ;  /* 0x00000100175f7810 */ /* 0x000fca0007f1e0ff */
[----:B------:R-:W-:Y:S01]  /*69b0*/  IMAD.X R23, RZ, RZ, UR9, P0 ;  /* 0x00000009ff177e24 */ /* 0x000fe200080e06ff */
[----:B------:R-:W-:Y:S02]  /*69c0*/  ISETP.GT.AND P0, PT, R3, 0x100, PT ;  /* 0x000001000300780c */ /* 0x000fe40003f04270 */
[----:B0-----:R-:W-:Y:S01]  /*69d0*/  IADD3 R4, P3, R220, UR4, RZ ;  /* 0x00000004dc047c10 */ /* 0x001fe2000ff7e0ff */
        /* <DEDUP_REMOVED lines=10> */
[----:B------:R-:W-:Y:S02]  /*6a80*/  LEA.HI.X R89, R90, R13, R5, 0x1, P4 ;  /* 0x0000000d5a597211 */ /* 0x000fe400020f0c05 */
[----:B------:R-:W-:Y:S02]  /*6a90*/  IADD3.X R5, R221, UR5, RZ, P3, !PT ;  /* 0x00000005dd057c10 */ /* 0x000fe40009ffe4ff */
[----:B------:R-:W-:-:S05]  /*6aa0*/  PRMT R91, R92, 0x7610, R91 ;  /* 0x000076105c5b7816 */ /* 0x000fca000000005b */
[----:B------:R0:W-:Y:S04]  /*6ab0*/  @P1 STG.E.U16 desc[UR36][R4.64+0xf2], R91 ;  /* 0x0000f25b04001986 */ /* 0x0001e8000c101524 */
[----:B------:R-:W2:Y:S01]  /*6ac0*/  @P2 LDG.E.LTC128B.U16 R160, desc[UR36][R88.64] ;  /* 0x0000002458a02981 */ /* 0x000ea2000c1e1520 */
[----:B------:R-:W-:Y:S01]  /*6ad0*/  IMAD.U32 R15, RZ, RZ, UR6 ;  /* 0x00000006ff0f7e24 */ /* 0x000fe2000f8e00ff */
[----:B------:R-:W-:Y:S01]  /*6ae0*/  ISETP.GT.AND P3, PT, R0, 0x1, P0 ;  /* 0x000000010000780c */ /* 0x000fe20000764270 */
[----:B------:R-:W-:Y:S01]  /*6af0*/  IMAD.U32 R94, RZ, RZ, UR6 ;  /* 0x00000006ff5e7e24 */ /* 0x000fe2000f8e00ff */
[----:B------:R-:W-:Y:S01]  /*6b00*/  BSSY B1, `(.L_x_40) ;  /* 0x0000013000017945 */ /* 0x000fe20003800000 */
[----:B------:R-:W-:Y:S02]  /*6b10*/  IMAD.U32 R97, RZ, RZ, UR7 ;  /* 0x00000007ff617e24 */ /* 0x000fe4000f8e00ff */
[----:B------:R-:W-:-:S02]  /*6b20*/  IMAD.SHL.U32 R15, R15, 0x200, RZ ;  /* 0x000002000f0f7824 */ /* 0x000fc400078e00ff */
[----:B0-----:R-:W-:-:S03]  /*6b30*/  IMAD.WIDE.U32 R90, R95, R14, R216 ;  /* 0x0000000e5f5a7225 */ /* 0x001fc600078e00d8 */
[----:B-1----:R-:W-:Y:S01]  /*6b40*/  IADD3 R6, P1, R15, R6, RZ ;  /* 0x000000060f067210 */ /* 0x002fe20007f3e0ff */
[----:B------:R-:W-:Y:S02]  /*6b50*/  IMAD.IADD R91, R93, 0x1, R91 ;  /* 0x000000015d5b7824 */ /* 0x000fe400078e025b */
[----:B------:R-:W-:-:S04]  /*6b60*/  IMAD.WIDE.U32 R90, R20, UR43, R90 ;  /* 0x0000002b145a7c25 */ /* 0x000fc8000f8e005a */
[----:B------:R-:W-:Y:S01]  /*6b70*/  IMAD.IADD R5, R21, 0x1, R91 ;  /* 0x0000000115057824 */ /* 0x000fe200078e025b */
[----:B------:R-:W-:-:S04]  /*6b80*/  LEA R4, P4, R90, R12, 0x1 ;  /* 0x0000000c5a047211 */ /* 0x000fc800078808ff */
[----:B------:R-:W-:Y:S01]  /*6b90*/  LEA.HI.X R5, R90, R13, R5, 0x1, P4 ;  /* 0x0000000d5a057211 */ /* 0x000fe200020f0c05 */
[----:B--2---:R-:W-:-:S04]  /*6ba0*/  IMAD.U32 R92, R160, 0x10000, RZ ;  /* 0x00010000a05c7824 */ /* 0x004fc800078e00ff */
[----:B------:R-:W-:-:S04]  /*6bb0*/  FMUL R23, R92, R19 ;  /* 0x000000135c177220 */ /* 0x000fc80000400000 */
[----:B------:R-:W-:Y:S01]  /*6bc0*/  FFMA R24, R24, R22, R23 ;  /* 0x0000001618187223 */ /* 0x000fe20000000017 */
[----:B------:R-:W-:-:S04]  /*6bd0*/  SHF.L.U64.HI R23, R94, 0x9, R97 ;  /* 0x000000095e177819 */ /* 0x000fc80000010261 */
[----:B------:R-:W-:Y:S01]  /*6be0*/  F2FP.BF16.F32.PACK_AB R24, RZ, R24 ;  /* 0x00000018ff18723e */ /* 0x000fe200000010ff */
[----:B------:R-:W-:-:S05]  /*6bf0*/  IMAD.X R7, R23, 0x1, R7, P1 ;  /* 0x0000000117077824 */ /* 0x000fca00008e0607 */
[----:B------:R0:W-:Y:S01]  /*6c00*/  @P2 STG.E.U16 desc[UR36][R6.64], R24 ;  /* 0x0000001806002986 */ /* 0x0001e2000c101524 */
[----:B------:R-:W-:Y:S05]  /*6c10*/  @!P3 BRA `(.L_x_41) ;  /* 0x000000000004b947 */ /* 0x000fea0003800000 */
[----:B------:R1:W5:Y:S02]  /*6c20*/  LDG.E.LTC128B.U16 R160, desc[UR36][R4.64+0x2] ;  /* 0x0000022404a07981 */ /* 0x000364000c1e1520 */
.L_x_41:
[----:B------:R-:W-:Y:S05]  /*6c30*/  BSYNC B1 ;  /* 0x0000000000017941 */ /* 0x000fea0003800000 */
.L_x_40:
[----:B-----5:R-:W-:Y:S01]  /*6c40*/  IMAD.U32 R8, R160, 0x10000, RZ ;  /* 0x00010000a0087824 */ /* 0x020fe200078e00ff */
[----:B------:R-:W-:Y:S01]  /*6c50*/  ISETP.GT.AND P1, PT, R3, 0x108, PT ;  /* 0x000001080300780c */ /* 0x000fe20003f24270 */
[----:B------:R-:W-:Y:S01]  /*6c60*/  IMAD.WIDE.U32 R218, R95, R14, R218 ;  /* 0x0000000e5fda7225 */ /* 0x000fe200078e00da */
[----:B------:R-:W-:Y:S03]  /*6c70*/  BSSY B1, `(.L_x_42) ;  /* 0x0000010000017945 */ /* 0x000fe60003800000 */
[----:B------:R-:W-:Y:S01]  /*6c80*/  FMUL R8, R8, R19 ;  /* 0x0000001308087220 */ /* 0x000fe20000400000 */
[----:B------:R-:W-:Y:S01]  /*6c90*/  ISETP.GT.AND P2, PT, R0, RZ, P1 ;  /* 0x000000ff0000720c */ /* 0x000fe20000f44270 */
[----:B------:R-:W-:Y:S01]  /*6ca0*/  IMAD.IADD R93, R93, 0x1, R219 ;  /* 0x000000015d5d7824 */ /* 0x000fe200078e02db */
[----:B------:R-:W-:Y:S01]  /*6cb0*/  IADD3 R3, P4, R10, R218, RZ ;  /* 0x000000da0a037210 */ /* 0x000fe20007f9e0ff */
[----:B------:R-:W-:Y:S01]  /*6cc0*/  FFMA R8, R25, R22, R8 ;  /* 0x0000001619087223 */ /* 0x000fe20000000008 */
[----:B------:R-:W-:-:S03]  /*6cd0*/  IADD3 R10, P5, R216, R218, RZ ;  /* 0x000000dad80a7210 */ /* 0x000fc60007fbe0ff */
[----:B------:R-:W-:Y:S01]  /*6ce0*/  IMAD.X R14, R93, 0x1, R9, P4 ;  /* 0x000000015d0e7824 */ /* 0x000fe200020e0609 */
[----:B------:R-:W-:Y:S02]  /*6cf0*/  F2FP.BF16.F32.PACK_AB R11, RZ, R8 ;  /* 0x00000008ff0b723e */ /* 0x000fe400000010ff */
[----:B------:R-:W-:Y:S02]  /*6d00*/  LEA R8, P4, R3, R12, 0x1 ;  /* 0x0000000c03087211 */ /* 0x000fe400078808ff */
[----:B0-----:R-:W-:Y:S01]  /*6d10*/  PRMT R24, R11, 0x7610, R24 ;  /* 0x000076100b187816 */ /* 0x001fe20000000018 */
[----:B------:R-:W-:Y:S01]  /*6d20*/  IMAD.X R11, R217, 0x1, R93, P5 ;  /* 0x00000001d90b7824 */ /* 0x000fe200028e065d */
[----:B------:R-:W-:-:S03]  /*6d30*/  LEA.HI.X R9, R3, R13, R14, 0x1, P4 ;  /* 0x0000000d03097211 */ /* 0x000fc600020f0c0e */
[----:B------:R0:W-:Y:S01]  /*6d40*/  @P3 STG.E.U16 desc[UR36][R6.64+0x2], R24 ;  /* 0x0000021806003986 */ /* 0x0001e2000c101524 */
[----:B------:R-:W-:Y:S05]  /*6d50*/  @!P2 BRA `(.L_x_43) ;  /* 0x000000000004a947 */ /* 0x000fea0003800000 */
[----:B------:R2:W5:Y:S02]  /*6d60*/  LDG.E.LTC128B.U16 R160, desc[UR36][R8.64] ;  /* 0x0000002408a07981 */ /* 0x000564000c1e1520 */
.L_x_43:
[----:B------:R-:W-:Y:S05]  /*6d70*/  BSYNC B1 ;  /* 0x0000000000017941 */ /* 0x000fea0003800000 */
.L_x_42:
[----:B--2--5:R-:W-:Y:S01]  /*6d80*/  IMAD.U32 R8, R160, 0x10000, RZ ;  /* 0x00010000a0087824 */ /* 0x024fe200078e00ff */
[----:B------:R-:W-:Y:S01]  /*6d90*/  BSSY B1, `(.L_x_44) ;  /* 0x000000e000017945 */ /* 0x000fe20003800000 */
[----:B------:R-:W-:-:S04]  /*6da0*/  IMAD.WIDE.U32 R10, R20, UR43, R10 ;  /* 0x0000002b140a7c25 */ /* 0x000fc8000f8e000a */
[----:B------:R-:W-:Y:S01]  /*6db0*/  FMUL R3, R8, R19 ;  /* 0x0000001308037220 */ /* 0x000fe20000400000 */
[----:B------:R-:W-:Y:S01]  /*6dc0*/  IADD3 R8, P3, R15, R220, RZ ;  /* 0x000000dc0f087210 */ /* 0x000fe20007f7e0ff */
[----:B------:R-:W-:Y:S01]  /*6dd0*/  IMAD.IADD R21, R21, 0x1, R11 ;  /* 0x0000000115157824 */ /* 0x000fe200078e020b */
[----:B------:R-:W-:Y:S01]  /*6de0*/  LEA R12, P4, R10, R12, 0x1 ;  /* 0x0000000c0a0c7211 */ /* 0x000fe200078808ff */
[----:B------:R-:W-:Y:S02]  /*6df0*/  FFMA R3, R26, R22, R3 ;  /* 0x000000161a037223 */ /* 0x000fe40000000003 */
[----:B------:R-:W-:Y:S01]  /*6e00*/  IMAD.X R9, R23, 0x1, R221, P3 ;  /* 0x0000000117097824 */ /* 0x000fe200018e06dd */
[----:B------:R-:W-:Y:S02]  /*6e10*/  LEA.HI.X R13, R10, R13, R21, 0x1, P4 ;  /* 0x0000000d0a0d7211 */ /* 0x000fe400020f0c15 */
[----:B------:R-:W-:Y:S02]  /*6e20*/  F2FP.BF16.F32.PACK_AB R3, RZ, R3 ;  /* 0x00000003ff03723e */ /* 0x000fe400000010ff */
[----:B------:R-:W-:-:S03]  /*6e30*/  ISETP.GT.AND P4, PT, R0, 0x1, P1 ;  /* 0x000000010000780c */ /* 0x000fc60000f84270 */
[----:B------:R2:W-:Y:S10]  /*6e40*/  @P2 STG.E.U16 desc[UR36][R8.64], R3 ;  /* 0x0000000308002986 */ /* 0x0005f4000c101524 */
[----:B------:R-:W-:Y:S05]  /*6e50*/  @!P4 BRA `(.L_x_45) ;  /* 0x000000000004c947 */ /* 0x000fea0003800000 */
[----:B------:R3:W5:Y:S02]  /*6e60*/  LDG.E.LTC128B.U16 R160, desc[UR36][R12.64+0x2] ;  /* 0x000002240ca07981 */ /* 0x000764000c1e1520 */
.L_x_45:
[----:B------:R-:W-:Y:S05]  /*6e70*/  BSYNC B1 ;  /* 0x0000000000017941 */ /* 0x000fea0003800000 */
.L_x_44:
[----:B--2--5:R-:W-:Y:S01]  /*6e80*/  IMAD.U32 R8, R160, 0x10000, RZ ;  /* 0x00010000a0087824 */ /* 0x024fe200078e00ff */
[----:B------:R-:W-:Y:S01]  /*6e90*/  ISETP.GT.AND P3, PT, R0, 0x8, P0 ;  /* 0x000000080000780c */ /* 0x000fe20000764270 */
[----:B------:R-:W-:Y:S02]  /*6ea0*/  BSSY B1, `(.L_x_46) ;  /* 0x0000009000017945 */ /* 0x000fe40003800000 */
[----:B------:R-:W-:-:S04]  /*6eb0*/  FMUL R8, R8, R19 ;  /* 0x0000001308087220 */ /* 0x000fc80000400000 */
[----:B------:R-:W-:Y:S01]  /*6ec0*/  FFMA R27, R27, R22, R8 ;  /* 0x000000161b1b7223 */ /* 0x000fe20000000008 */
[----:B------:R-:W-:-:S04]  /*6ed0*/  IADD3 R8, P2, R15, R220, RZ ;  /* 0x000000dc0f087210 */ /* 0x000fc80007f5e0ff */
[----:B------:R-:W-:Y:S01]  /*6ee0*/  F2FP.BF16.F32.PACK_AB R27, RZ, R27 ;  /* 0x0000001bff1b723e */ /* 0x000fe200000010ff */
[----:B------:R-:W-:-:S05]  /*6ef0*/  IMAD.X R9, R23, 0x1, R221, P2 ;  /* 0x0000000117097824 */ /* 0x000fca00010e06dd */
[----:B------:R2:W-:Y:S01]  /*6f00*/  @P4 STG.E.U16 desc[UR36][R8.64+0x2], R27 ;  /* 0x0000021b08004986 */ /* 0x0005e2000c101524 */
[----:B------:R-:W-:Y:S05]  /*6f10*/  @!P3 BRA `(.L_x_47) ;  /* 0x000000000004b947 */ /* 0x000fea0003800000 */
[----:B------:R4:W5:Y:S02]  /*6f20*/  LDG.E.LTC128B.U16 R160, desc[UR36][R4.64+0x10] ;  /* 0x0000102404a07981 */ /* 0x000964000c1e1520 */
.L_x_47:
[----:B------:R-:W-:Y:S05]  /*6f30*/  BSYNC B1 ;  /* 0x0000000000017941 */ /* 0x000fea0003800000 */
.L_x_46:
[----:B--2--5:R-:W-:Y:S01]  /*6f40*/  IMAD.U32 R8, R160, 0x10000, RZ ;  /* 0x00010000a0087824 */ /* 0x024fe200078e00ff */
        /* <DEDUP_REMOVED lines=8> */
.L_x_49:
[----:B------:R-:W-:Y:S05]  /*6fd0*/  BSYNC B1 ;  /* 0x0000000000017941 */ /* 0x000fea0003800000 */
.L_x_48:
[----:B-----5:R-:W-:Y:S01]  /*6fe0*/  IMAD.U32 R8, R160, 0x10000, RZ ;  /* 0x00010000a0087824 */ /* 0x020fe200078e00ff */
        /* <DEDUP_REMOVED lines=8> */
.L_x_51:
[----:B------:R-:W-:Y:S05]  /*7070*/  BSYNC B1 ;  /* 0x0000000000017941 */ /* 0x000fea0003800000 */
.L_x_50:
[----:B0----5:R-:W-:Y:S01]  /*7080*/  IMAD.U32 R8, R160, 0x10000, RZ ;  /* 0x00010000a0087824 */ /* 0x021fe200078e00ff */
[----:B------:R-:W-:Y:S01]  /*7090*/  ISETP.GT.AND P4, PT, R0, 0x9, P1 ;  /* 0x000000090000780c */ /* 0x000fe20000f84270 */
[----:B------:R-:W-:Y:S02]  /*70a0*/  BSSY B1, `(.L_x_52) ;  /* 0x0000009000017945 */ /* 0x000fe40003800000 */
[----:B--2---:R-:W-:Y:S01]  /*70b0*/  FMUL R3, R8, R19 ;  /* 0x0000001308037220 */ /* 0x004fe20000400000 */
[----:B------:R-:W-:-:S03]  /*70c0*/  IADD3 R8, P2, R220, R15, RZ ;  /* 0x0000000fdc087210 */ /* 0x000fc60007f5e0ff */
[----:B------:R-:W-:Y:S02]  /*70d0*/  FFMA R3, R30, R22, R3 ;  /* 0x000000161e037223 */ /* 0x000fe40000000003 */
[----:B------:R-:W-:-:S03]  /*70e0*/  IMAD.X R9, R221, 0x1, R23, P2 ;  /* 0x00000001dd097824 */ /* 0x000fc600010e0617 */
[----:B------:R-:W-:-:S05]  /*70f0*/  F2FP.BF16.F32.PACK_AB R3, RZ, R3 ;  /* 0x00000003ff03723e */ /* 0x000fca00000010ff */
[----:B------:R0:W-:Y:S01]  /*7100*/  @P3 STG.E.U16 desc[UR36][R8.64+0x10], R3 ;  /* 0x0000100308003986 */ /* 0x0001e2000c101524 */
[----:B------:R-:W-:Y:S05]  /*7110*/  @!P4 BRA `(.L_x_53) ;  /* 0x000000000004c947 */ /* 0x000fea0003800000 */
[----:B------:R2:W5:Y:S02]  /*7120*/  LDG.E.LTC128B.U16 R160, desc[UR36][R12.64+0x12] ;  /* 0x000012240ca07981 */ /* 0x000564000c1e1520 */
.L_x_53:
[----:B------:R-:W-:Y:S05]  /*7130*/  BSYNC B1 ;  /* 0x0000000000017941 */ /* 0x000fea0003800000 */
.L_x_52:
[----:B0----5:R-:W-:Y:S01]  /*7140*/  IMAD.U32 R8, R160, 0x10000, RZ ;  /* 0x00010000a0087824 */ /* 0x021fe200078e00ff */
        /* <DEDUP_REMOVED lines=10> */
.L_x_55:
[----:B------:R-:W-:Y:S05]  /*71f0*/  BSYNC B1 ;  /* 0x0000000000017941 */ /* 0x000fea0003800000 */
.L_x_54:
[----:B0----5:R-:W-:Y:S01]  /*7200*/  IMAD.U32 R8, R160, 0x10000, RZ ;  /* 0x00010000a0087824 */ /* 0x021fe200078e00ff */
        /* <DEDUP_REMOVED lines=8> */
.L_x_57:
[----:B------:R-:W-:Y:S05]  /*7290*/  BSYNC B1 ;  /* 0x0000000000017941 */ /* 0x000fea0003800000 */
.L_x_56:
        /* <DEDUP_REMOVED lines=9> */
.L_x_59:
[----:B------:R-:W-:Y:S05]  /*7330*/  BSYNC B1 ;  /* 0x0000000000017941 */ /* 0x000fea0003800000 */
.L_x_58:
[----:B0----5:R-:W-:Y:S01]  /*7340*/  IMAD.U32 R8, R160, 0x10000, RZ ;  /* 0x00010000a0087824 */ /* 0x021fe200078e00ff */
[----:B------:R-:W-:Y:S01]  /*7350*/  ISETP.GT.AND P4, PT, R0, 0x11, P1 ;  /* 0x000000110000780c */ /* 0x000fe20000f84270 */
[----:B------:R-:W-:Y:S02]  /*7360*/  BSSY B1, `(.L_x_60) ;  /* 0x0000009000017945 */ /* 0x000fe40003800000 */
[----:B------:R-:W-:Y:S01]  /*7370*/  FMUL R3, R8, R19 ;  /* 0x0000001308037220 */ /* 0x000fe20000400000 */
[----:B------:R-:W-:-:S03]  /*7380*/  IADD3 R8, P2, R220, R15, RZ ;  /* 0x0000000fdc087210 */ /* 0x000fc60007f5e0ff */
[----:B------:R-:W-:Y:S02]  /*7390*/  FFMA R3, R34, R22, R3 ;  /* 0x0000001622037223 */ /* 0x000fe40000000003 */
[----:B------:R-:W-:-:S03]  /*73a0*/  IMAD.X R9, R221, 0x1, R23, P2 ;  /* 0x00000001dd097824 */ /* 0x000fc600010e0617 */
[----:B------:R-:W-:-:S05]  /*73b0*/  F2FP.BF16.F32.PACK_AB R3, RZ, R3 ;  /* 0x00000003ff03723e */ /* 0x000fca00000010ff */
[----:B------:R0:W-:Y:S01]  /*73c0*/  @P3 STG.E.U16 desc[UR36][R8.64+0x20], R3 ;  /* 0x0000200308003986 */ /* 0x0001e2000c101524 */
[----:B------:R-:W-:Y:S05]  /*73d0*/  @!P4 BRA `(.L_x_61) ;  /* 0x000000000004c947 */ /* 0x000fea0003800000 */
[----:B------:R0:W5:Y:S02]  /*73e0*/  LDG.E.LTC128B.U16 R160, desc[UR36][R12.64+0x22] ;  /* 0x000022240ca07981 */ /* 0x000164000c1e1520 */
.L_x_61:
[----:B------:R-:W-:Y:S05]  /*73f0*/  BSYNC B1 ;  /* 0x0000000000017941 */ /* 0x000fea0003800000 */
.L_x_60:
        /* <DEDUP_REMOVED lines=11> */
.L_x_63:
[----:B------:R-:W-:Y:S05]  /*74b0*/  BSYNC B1 ;  /* 0x0000000000017941 */ /* 0x000fea0003800000 */
.L_x_62:
        /* <DEDUP_REMOVED lines=9> */
.L_x_65:
[----:B------:R-:W-:Y:S05]  /*7550*/  BSYNC B1 ;  /* 0x0000000000017941 */ /* 0x000fea0003800000 */
.L_x_64:
        /* <DEDUP_REMOVED lines=9> */
.L_x_67:
[----:B------:R-:W-:Y:S05]  /*75f0*/  BSYNC B1 ;  /* 0x0000000000017941 */ /* 0x000fea0003800000 */
.L_x_66:
        /* <DEDUP_REMOVED lines=11> */
.L_x_69:
[----:B------:R-:W-:Y:S05]  /*76b0*/  BSYNC B1 ;  /* 0x0000000000017941 */ /* 0x000fea0003800000 */
.L_x_68:
        /* <DEDUP_REMOVED lines=11> */
.L_x_71:
[----:B------:R-:W-:Y:S05]  /*7770*/  BSYNC B1 ;  /* 0x0000000000017941 */ /* 0x000fea0003800000 */
.L_x_70:
        /* <DEDUP_REMOVED lines=9> */
.L_x_73:
[----:B------:R-:W-:Y:S05]  /*7810*/  BSYNC B1 ;  /* 0x0000000000017941 */ /* 0x000fea0003800000 */
.L_x_72:
        /* <DEDUP_REMOVED lines=9> */
.L_x_75:
[----:B------:R-:W-:Y:S05]  /*78b0*/  BSYNC B1 ;  /* 0x0000000000017941 */ /* 0x000fea0003800000 */
.L_x_74:
        /* <DEDUP_REMOVED lines=11> */
.L_x_77:
[----:B------:R-:W-:Y:S05]  /*7970*/  BSYNC B1 ;  /* 0x0000000000017941 */ /* 0x000fea0003800000 */
.L_x_76:
        /* <DEDUP_REMOVED lines=11> */
.L_x_79:
[----:B------:R-:W-:Y:S05]  /*7a30*/  BSYNC B1 ;  /* 0x0000000000017941 */ /* 0x000fea0003800000 */
.L_x_78:
        /* <DEDUP_REMOVED lines=9> */
.L_x_81:
[----:B------:R-:W-:Y:S05]  /*7ad0*/  BSYNC B1 ;  /* 0x0000000000017941 */ /* 0x000fea0003800000 */
.L_x_80:
        /* <DEDUP_REMOVED lines=9> */
.L_x_83:
[----:B------:R-:W-:Y:S05]  /*7b70*/  BSYNC B1 ;  /* 0x0000000000017941 */ /* 0x000fea0003800000 */
.L_x_82:
        /* <DEDUP_REMOVED lines=11> */
.L_x_85:
[----:B------:R-:W-:Y:S05]  /*7c30*/  BSYNC B1 ;  /* 0x0000000000017941 */ /* 0x000fea0003800000 */
.L_x_84:
        /* <DEDUP_REMOVED lines=11> */
.L_x_87:
[----:B------:R-:W-:Y:S05]  /*7cf0*/  BSYNC B1 ;  /* 0x0000000000017941 */ /* 0x000fea0003800000 */
.L_x_86:
        /* <DEDUP_REMOVED lines=9> */
.L_x_89:
[----:B------:R-:W-:Y:S05]  /*7d90*/  BSYNC B1 ;  /* 0x0000000000017941 */ /* 0x000fea0003800000 */
.L_x_88:
        /* <DEDUP_REMOVED lines=9> */
.L_x_91:
[----:B------:R-:W-:Y:S05]  /*7e30*/  BSYNC B1 ;  /* 0x0000000000017941 */ /* 0x000fea0003800000 */
.L_x_90:
        /* <DEDUP_REMOVED lines=11> */
.L_x_93:
[----:B------:R-:W-:Y:S05]  /*7ef0*/  BSYNC B1 ;  /* 0x0000000000017941 */ /* 0x000fea0003800000 */
.L_x_92:
        /* <DEDUP_REMOVED lines=11> */
.L_x_95:
[----:B------:R-:W-:Y:S05]  /*7fb0*/  BSYNC B1 ;  /* 0x0000000000017941 */ /* 0x000fea0003800000 */
.L_x_94:
        /* <DEDUP_REMOVED lines=9> */
.L_x_97:
[----:B------:R-:W-:Y:S05]  /*8050*/  BSYNC B1 ;  /* 0x0000000000017941 */ /* 0x000fea0003800000 */
.L_x_96:
        /* <DEDUP_REMOVED lines=9> */
.L_x_99:
[----:B------:R-:W-:Y:S05]  /*80f0*/  BSYNC B1 ;  /* 0x0000000000017941 */ /* 0x000fea0003800000 */
.L_x_98:
        /* <DEDUP_REMOVED lines=11> */
.L_x_101:
[----:B------:R-:W-:Y:S05]  /*81b0*/  BSYNC B1 ;  /* 0x0000000000017941 */ /* 0x000fea0003800000 */
.L_x_100:
        /* <DEDUP_REMOVED lines=11> */
.L_x_103:
[----:B------:R-:W-:Y:S05]  /*8270*/  BSYNC B1 ;  /* 0x0000000000017941 */ /* 0x000fea0003800000 */
.L_x_102:
        /* <DEDUP_REMOVED lines=9> */
.L_x_105:
[----:B------:R-:W-:Y:S05]  /*8310*/  BSYNC B1 ;  /* 0x0000000000017941 */ /* 0x000fea0003800000 */
.L_x_104:
        /* <DEDUP_REMOVED lines=9> */
.L_x_107:
[----:B------:R-:W-:Y:S05]  /*83b0*/  BSYNC B1 ;  /* 0x0000000000017941 */ /* 0x000fea0003800000 */
.L_x_106:
        /* <DEDUP_REMOVED lines=11> */
.L_x_109:
[----:B------:R-:W-:Y:S05]  /*8470*/  BSYNC B1 ;  /* 0x0000000000017941 */ /* 0x000fea0003800000 */
.L_x_108:
        /* <DEDUP_REMOVED lines=11> */
.L_x_111:
[----:B------:R-:W-:Y:S05]  /*8530*/  BSYNC B1 ;  /* 0x0000000000017941 */ /* 0x000fea0003800000 */
.L_x_110:
        /* <DEDUP_REMOVED lines=9> */
.L_x_113:
[----:B------:R-:W-:Y:S05]  /*85d0*/  BSYNC B1 ;  /* 0x0000000000017941 */ /* 0x000fea0003800000 */
.L_x_112:
        /* <DEDUP_REMOVED lines=9> */
.L_x_115:
[----:B------:R-:W-:Y:S05]  /*8670*/  BSYNC B1 ;  /* 0x0000000000017941 */ /* 0x000fea0003800000 */
.L_x_114:
        /* <DEDUP_REMOVED lines=11> */
.L_x_117:
[----:B------:R-:W-:Y:S05]  /*8730*/  BSYNC B1 ;  /* 0x0000000000017941 */ /* 0x000fea0003800000 */
.L_x_116:
        /* <DEDUP_REMOVED lines=11> */
.L_x_119:
[----:B------:R-:W-:Y:S05]  /*87f0*/  BSYNC B1 ;  /* 0x0000000000017941 */ /* 0x000fea0003800000 */
.L_x_118:
        /* <DEDUP_REMOVED lines=9> */
.L_x_121:
[----:B------:R-:W-:Y:S05]  /*8890*/  BSYNC B1 ;  /* 0x0000000000017941 */ /* 0x000fea0003800000 */
.L_x_120:
        /* <DEDUP_REMOVED lines=9> */
.L_x_123:
[----:B------:R-:W-:Y:S05]  /*8930*/  BSYNC B1 ;  /* 0x0000000000017941 */ /* 0x000fea0003800000 */
.L_x_122:
        /* <DEDUP_REMOVED lines=11> */
.L_x_125:
[----:B------:R-:W-:Y:S05]  /*89f0*/  BSYNC B1 ;  /* 0x0000000000017941 */ /* 0x000fea0003800000 */
.L_x_124:
        /* <DEDUP_REMOVED lines=11> */
.L_x_127:
[----:B------:R-:W-:Y:S05]  /*8ab0*/  BSYNC B1 ;  /* 0x0000000000017941 */ /* 0x000fea0003800000 */
.L_x_126:
        /* <DEDUP_REMOVED lines=9> */
.L_x_129:
[----:B------:R-:W-:Y:S05]  /*8b50*/  BSYNC B1 ;  /* 0x0000000000017941 */ /* 0x000fea0003800000 */
.L_x_128:
        /* <DEDUP_REMOVED lines=9> */
.L_x_131:
[----:B------:R-:W-:Y:S05]  /*8bf0*/  BSYNC B1 ;  /* 0x0000000000017941 */ /* 0x000fea0003800000 */
.L_x_130:
        /* <DEDUP_REMOVED lines=11> */
.L_x_133:
[----:B------:R-:W-:Y:S05]  /*8cb0*/  BSYNC B1 ;  /* 0x0000000000017941 */ /* 0x000fea0003800000 */
.L_x_132:
        /* <DEDUP_REMOVED lines=11> */
.L_x_135:
[----:B------:R-:W-:Y:S05]  /*8d70*/  BSYNC B1 ;  /* 0x0000000000017941 */ /* 0x000fea0003800000 */
.L_x_134:
        /* <DEDUP_REMOVED lines=9> */
.L_x_137:
[----:B------:R-:W-:Y:S05]  /*8e10*/  BSYNC B1 ;  /* 0x0000000000017941 */ /* 0x000fea0003800000 */
.L_x_136:
        /* <DEDUP_REMOVED lines=9> */
.L_x_139:
[----:B------:R-:W-:Y:S05]  /*8eb0*/  BSYNC B1 ;  /* 0x0000000000017941 */ /* 0x000fea0003800000 */
.L_x_138:
        /* <DEDUP_REMOVED lines=11> */
.L_x_141:
[----:B------:R-:W-:Y:S05]  /*8f70*/  BSYNC B1 ;  /* 0x0000000000017941 */ /* 0x000fea0003800000 */
.L_x_140:
        /* <DEDUP_REMOVED lines=11> */
.L_x_143:
[----:B------:R-:W-:Y:S05]  /*9030*/  BSYNC B1 ;  /* 0x0000000000017941 */ /* 0x000fea0003800000 */
.L_x_142:
        /* <DEDUP_REMOVED lines=9> */
.L_x_145:
[----:B------:R-:W-:Y:S05]  /*90d0*/  BSYNC B1 ;  /* 0x0000000000017941 */ /* 0x000fea0003800000 */
.L_x_144:
        /* <DEDUP_REMOVED lines=9> */
.L_x_147:
[----:B------:R-:W-:Y:S05]  /*9170*/  BSYNC B1 ;  /* 0x0000000000017941 */ /* 0x000fea0003800000 */
.L_x_146:
        /* <DEDUP_REMOVED lines=11> */
.L_x_149:
[----:B------:R-:W-:Y:S05]  /*9230*/  BSYNC B1 ;  /* 0x0000000000017941 */ /* 0x000fea0003800000 */
.L_x_148:
        /* <DEDUP_REMOVED lines=11> */
.L_x_151:
[----:B------:R-:W-:Y:S05]  /*92f0*/  BSYNC B1 ;  /* 0x0000000000017941 */ /* 0x000fea0003800000 */
.L_x_150:
        /* <DEDUP_REMOVED lines=9> */
.L_x_153:
[----:B------:R-:W-:Y:S05]  /*9390*/  BSYNC B1 ;  /* 0x0000000000017941 */ /* 0x000fea0003800000 */
.L_x_152:
        /* <DEDUP_REMOVED lines=9> */
.L_x_155:
[----:B------:R-:W-:Y:S05]  /*9430*/  BSYNC B1 ;  /* 0x0000000000017941 */ /* 0x000fea0003800000 */
.L_x_154:
        /* <DEDUP_REMOVED lines=11> */
.L_x_157:
[----:B------:R-:W-:Y:S05]  /*94f0*/  BSYNC B1 ;  /* 0x0000000000017941 */ /* 0x000fea0003800000 */
.L_x_156:
        /* <DEDUP_REMOVED lines=11> */
.L_x_159:
[----:B------:R-:W-:Y:S05]  /*95b0*/  BSYNC B1 ;  /* 0x0000000000017941 */ /* 0x000fea0003800000 */
.L_x_158:
        /* <DEDUP_REMOVED lines=9> */
.L_x_161:
[----:B------:R-:W-:Y:S05]  /*9650*/  BSYNC B1 ;  /* 0x0000000000017941 */ /* 0x000fea0003800000 */
.L_x_160:
[----:B01--45:R-:W-:Y:S01]  /*9660*/  IMAD.U32 R4, R160, 0x10000, RZ ;  /* 0x00010000a0047824 */ /* 0x033fe200078e00ff */
        /* <DEDUP_REMOVED lines=8> */
.L_x_163:
[----:B------:R-:W-:Y:S05]  /*96f0*/  BSYNC B1 ;  /* 0x0000000000017941 */ /* 0x000fea0003800000 */
.L_x_162:
        /* <DEDUP_REMOVED lines=11> */
.L_x_165:
[----:B------:R-:W-:Y:S05]  /*97b0*/  BSYNC B1 ;  /* 0x0000000000017941 */ /* 0x000fea0003800000 */
.L_x_164:
[----:B------:R-:W-:Y:S05]  /*97c0*/  @!P1 BRA `(.L_x_166) ;  /* 0x0000003800709947 */ /* 0x000fea0003800000 */
[----:B-----5:R-:W-:Y:S01]  /*97d0*/  IMAD.U32 R160, R160, 0x10000, RZ ;  /* 0x00010000a0a07824 */ /* 0x020fe200078e00ff */
[----:B0-----:R-:W-:-:S03]  /*97e0*/  IADD3 R4, P0, R220, R15, RZ ;  /* 0x0000000fdc047210 */ /* 0x001fc60007f1e0ff */
[----:B------:R-:W-:Y:S02]  /*97f0*/  FMUL R160, R160, R19 ;  /* 0x00000013a0a07220 */ /* 0x000fe40000400000 */
[----:B------:R-:W-:Y:S02]  /*9800*/  IMAD.X R5, R221, 0x1, R23, P0 ;  /* 0x00000001dd057824 */ /* 0x000fe400000e0617 */
[----:B------:R-:W-:-:S05]  /*9810*/  FFMA R160, R87, R22, R160 ;  /* 0x0000001657a07223 */ /* 0x000fca00000000a0 */
[----:B------:R-:W-:-:S05]  /*9820*/  F2FP.BF16.F32.PACK_AB R160, RZ, R160 ;  /* 0x000000a0ffa0723e */ /* 0x000fca00000010ff */
[----:B------:R0:W-:Y:S01]  /*9830*/  STG.E.U16 desc[UR36][R4.64+0xf2], R160 ;  /* 0x0000f2a004007986 */ /* 0x0001e2000c101524 */
[----:B------:R-:W-:Y:S05]  /*9840*/  BRA `(.L_x_166) ;  /* 0x0000003800507947 */ /* 0x000fea0003800000 */
.L_x_29:
[-C--:B------:R-:W-:Y:S01]  /*9850*/  FMUL R5, R152, R22.reuse ;  /* 0x0000001698057220 */ /* 0x080fe20000400000 */
[----:B------:R-:W-:Y:S01]  /*9860*/  ULDC.64 UR4, c[0x0][0x5c0] ;  /* 0x0001700000047ab9 */ /* 0x000fe20000000a00 */
[----:B------:R-:W-:Y:S01]  /*9870*/  ISETP.GT.AND P6, PT, R0, 0x1, P1 ;  /* 0x000000010000780c */ /* 0x000fe20000fc4270 */
[-C--:B------:R-:W-:Y:S01]  /*9880*/  FMUL R153, R153, R22.reuse ;  /* 0x0000001699997220 */ /* 0x080fe20000400000 */
[----:B------:R-:W-:Y:S01]  /*9890*/  LEA R6, P0, R4, UR4, 0x1 ;  /* 0x0000000404067c11 */ /* 0x000fe2000f8008ff */
[----:B------:R-:W-:Y:S01]  /*98a0*/  USHF.L.U64.HI UR4, UR6, 0x4, UR7 ;  /* 0x0000000406047899 */ /* 0x000fe20008010207 */
[----:B------:R-:W-:Y:S01]  /*98b0*/  F2FP.BF16.F32.PACK_AB R5, RZ, R5 ;  /* 0x00000005ff05723e */ /* 0x000fe200000010ff */
[-C--:B------:R-:W-:Y:S01]  /*98c0*/  FMUL R154, R154, R22.reuse ;  /* 0x000000169a9a7220 */ /* 0x080fe20000400000 */
[----:B------:R-:W-:Y:S01]  /*98d0*/  LEA.HI.X R7, R4, UR5, R223, 0x1, P0 ;  /* 0x0000000504077c11 */ /* 0x000fe200080f0cdf */
[-C--:B------:R-:W-:Y:S01]  /*98e0*/  FMUL R155, R155, R22.reuse ;  /* 0x000000169b9b7220 */ /* 0x080fe20000400000 */
[----:B------:R-:W-:Y:S01]  /*98f0*/  PRMT R4, R5, 0x7610, R4 ;  /* 0x0000761005047816 */ /* 0x000fe20000000004 */
[----:B------:R-:W-:Y:S01]  /*9900*/  IMAD.U32 R5, RZ, RZ, UR6 ;  /* 0x00000006ff057e24 */ /* 0x000fe2000f8e00ff */
[----:B------:R-:W-:Y:S01]  /*9910*/  ISETP.GT.AND P0, PT, R3, 0x8, PT ;  /* 0x000000080300780c */ /* 0x000fe20003f04270 */
[-C--:B------:R-:W-:Y:S01]  /*9920*/  FMUL R156, R156, R22.reuse ;  /* 0x000000169c9c7220 */ /* 0x080fe20000400000 */
[----:B------:R-:W-:Y:S01]  /*9930*/  F2FP.BF16.F32.PACK_AB R153, RZ, R153 ;  /* 0x00000099ff99723e */ /* 0x000fe200000010ff */
[----:B------:R0:W-:Y:S01]  /*9940*/  @P2 STG.E.U16 desc[UR36][R6.64], R4 ;  /* 0x0000000406002986 */ /* 0x0001e2000c101524 */
[C---:B------:R-:W-:Y:S01]  /*9950*/  ISETP.GT.AND P3, PT, R0.reuse, RZ, P0 ;  /* 0x000000ff0000720c */ /* 0x040fe20000764270 */
[-C--:B------:R-:W-:Y:S01]  /*9960*/  FMUL R157, R157, R22.reuse ;  /* 0x000000169d9d7220 */ /* 0x080fe20000400000 */
[C---:B------:R-:W-:Y:S01]  /*9970*/  ISETP.GT.AND P4, PT, R0.reuse, 0x1, P0 ;  /* 0x000000010000780c */ /* 0x040fe20000784270 */
[----:B------:R-:W-:Y:S01]  /*9980*/  @P6 STG.E.U16 desc[UR36][R6.64+0x2], R153 ;  /* 0x0000029906006986 */ /* 0x000fe2000c101524 */
[----:B------:R-:W-:Y:S01]  /*9990*/  ISETP.GT.AND P2, PT, R0, 0x8, P1 ;  /* 0x000000080000780c */ /* 0x000fe20000f44270 */
[----:B------:R-:W-:Y:S01]  /*99a0*/  FMUL R158, R158, R22 ;  /* 0x000000169e9e7220 */ /* 0x000fe20000400000 */
[----:B------:R-:W-:Y:S01]  /*99b0*/  F2FP.BF16.F32.PACK_AB R154, RZ, R154 ;  /* 0x0000009aff9a723e */ /* 0x000fe200000010ff */
[-C--:B------:R-:W-:Y:S01]  /*99c0*/  FMUL R159, R159, R22.reuse ;  /* 0x000000169f9f7220 */ /* 0x080fe20000400000 */
[----:B------:R-:W-:Y:S01]  /*99d0*/  F2FP.BF16.F32.PACK_AB R155, RZ, R155 ;  /* 0x0000009bff9b723e */ /* 0x000fe200000010ff */
[----:B------:R-:W-:Y:S01]  /*99e0*/  FMUL R160, R160, R22 ;  /* 0x00000016a0a07220 */ /* 0x000fe20000400000 */
[----:B------:R-:W-:Y:S01]  /*99f0*/  F2FP.BF16.F32.PACK_AB R156, RZ, R156 ;  /* 0x0000009cff9c723e */ /* 0x000fe200000010ff */
[----:B------:R-:W-:Y:S01]  /*9a00*/  FMUL R161, R161, R22 ;  /* 0x00000016a1a17220 */ /* 0x000fe20000400000 */
[----:B0-----:R-:W-:Y:S01]  /*9a10*/  LEA R4, P5, R5, R6, 0x4 ;  /* 0x0000000605047211 */ /* 0x001fe200078a20ff */
[-C--:B------:R-:W-:Y:S01]  /*9a20*/  FMUL R162, R162, R22.reuse ;  /* 0x00000016a2a27220 */ /* 0x080fe20000400000 */
[----:B------:R-:W-:Y:S01]  /*9a30*/  F2FP.BF16.F32.PACK_AB R157, RZ, R157 ;  /* 0x0000009dff9d723e */ /* 0x000fe200000010ff */
[-C--:B------:R-:W-:Y:S01]  /*9a40*/  FMUL R163, R163, R22.reuse ;  /* 0x00000016a3a37220 */ /* 0x080fe20000400000 */
[----:B------:R-:W-:Y:S01]  /*9a50*/  IADD3.X R5, R7, UR4, RZ, P5, !PT ;  /* 0x0000000407057c10 */ /* 0x000fe2000affe4ff */
[-C--:B------:R-:W-:Y:S01]  /*9a60*/  FMUL R164, R164, R22.reuse ;  /* 0x00000016a4a47220 */ /* 0x080fe20000400000 */
[C---:B------:R-:W-:Y:S01]  /*9a70*/  ISETP.GT.AND P5, PT, R0.reuse, 0x10, P1 ;  /* 0x000000100000780c */ /* 0x040fe20000fa4270 */
[----:B------:R-:W-:Y:S01]  /*9a80*/  FMUL R165, R165, R22 ;  /* 0x00000016a5a57220 */ /* 0x000fe20000400000 */
[----:B------:R-:W-:Y:S01]  /*9a90*/  F2FP.BF16.F32.PACK_AB R158, RZ, R158 ;  /* 0x0000009eff9e723e */ /* 0x000fe200000010ff */
[----:B------:R-:W-:Y:S01]  /*9aa0*/  @P3 STG.E.U16 desc[UR36][R4.64], R154 ;  /* 0x0000009a04003986 */ /* 0x000fe2000c101524 */
[----:B------:R-:W-:Y:S01]  /*9ab0*/  ISETP.GT.AND P3, PT, R0, 0x9, P0 ;  /* 0x000000090000780c */ /* 0x000fe20000764270 */
[-C--:B------:R-:W-:Y:S01]  /*9ac0*/  FMUL R166, R166, R22.reuse ;  /* 0x00000016a6a67220 */ /* 0x080fe20000400000 */
[----:B------:R-:W-:Y:S01]  /*9ad0*/  F2FP.BF16.F32.PACK_AB R159, RZ, R159 ;  /* 0x0000009fff9f723e */ /* 0x000fe200000010ff */
[----:B------:R-:W-:Y:S01]  /*9ae0*/  @P4 STG.E.U16 desc[UR36][R4.64+0x2], R155 ;  /* 0x0000029b04004986 */ /* 0x000fe2000c101524 */
[C---:B------:R-:W-:Y:S01]  /*9af0*/  ISETP.GT.AND P4, PT, R0.reuse, 0x9, P1 ;  /* 0x000000090000780c */ /* 0x040fe20000f84270 */
[----:B------:R-:W-:Y:S01]  /*9b00*/  FMUL R167, R167, R22 ;  /* 0x00000016a7a77220 */ /* 0x000fe20000400000 */
[----:B------:R-:W-:Y:S01]  /*9b10*/  F2FP.BF16.F32.PACK_AB R160, RZ, R160 ;  /* 0x000000a0ffa0723e */ /* 0x000fe200000010ff */
[----:B------:R-:W-:Y:S01]  /*9b20*/  @P2 STG.E.U16 desc[UR36][R6.64+0x10], R156 ;  /* 0x0000109c06002986 */ /* 0x000fe2000c101524 */
[----:B------:R-:W-:Y:S01]  /*9b30*/  ISETP.GT.AND P2, PT, R0, 0x8, P0 ;  /* 0x000000080000780c */ /* 0x000fe20000744270 */
[-C--:B------:R-:W-:Y:S01]  /*9b40*/  FMUL R168, R168, R22.reuse ;  /* 0x00000016a8a87220 */ /* 0x080fe20000400000 */
[----:B------:R-:W-:Y:S01]  /*9b50*/  F2FP.BF16.F32.PACK_AB R161, RZ, R161 ;  /* 0x000000a1ffa1723e */ /* 0x000fe200000010ff */
[----:B------:R-:W-:Y:S01]  /*9b60*/  FMUL R169, R169, R22 ;  /* 0x00000016a9a97220 */ /* 0x000fe20000400000 */
[----:B------:R-:W-:Y:S01]  /*9b70*/  F2FP.BF16.F32.PACK_AB R162, RZ, R162 ;  /* 0x000000a2ffa2723e */ /* 0x000fe200000010ff */
[-C--:B------:R-:W-:Y:S01]  /*9b80*/  FMUL R170, R170, R22.reuse ;  /* 0x00000016aaaa7220 */ /* 0x080fe20000400000 */
[----:B------:R-:W-:Y:S01]  /*9b90*/  F2FP.BF16.F32.PACK_AB R163, RZ, R163 ;  /* 0x000000a3ffa3723e */ /* 0x000fe200000010ff */
        /* <DEDUP_REMOVED lines=171> */
[C---:B------:R-:W-:Y:S01]  /*a650*/  ISETP.GT.AND P3, PT, R0.reuse, 0x61, P0 ;  /* 0x000000610000780c */ /* 0x040fe20000764270 */
[----:B------:R-:W-:Y:S01]  /*a660*/  USHF.L.U32 UR5, UR6, 0x8, URZ ;  /* 0x0000000806057899 */ /* 0x000fe2000800063f */
[----:B------:R-:W-:Y:S01]  /*a670*/  F2FP.BF16.F32.PACK_AB R207, RZ, R207 ;  /* 0x000000cfffcf723e */ /* 0x000fe200000010ff */
[----:B------:R-:W-:Y:S01]  /*a680*/  @P5 STG.E.U16 desc[UR36][R6.64+0xc0], R200 ;  /* 0x0000c0c806005986 */ /* 0x000fe2000c101524 */
[----:B------:R-:W-:Y:S01]  /*a690*/  ISETP.GT.AND P5, PT, R0, 0x68, P1 ;  /* 0x000000680000780c */ /* 0x000fe20000fa4270 */
[----:B------:R-:W-:Y:S01]  /*a6a0*/  FMUL R214, R214, R22 ;  /* 0x00000016d6d67220 */ /* 0x000fe20000400000 */
[----:B------:R-:W-:Y:S01]  /*a6b0*/  F2FP.BF16.F32.PACK_AB R208, RZ, R208 ;  /* 0x000000d0ffd0723e */ /* 0x000fe200000010ff */
[----:B------:R-:W-:Y:S01]  /*a6c0*/  @P4 STG.E.U16 desc[UR36][R6.64+0xc2], R201 ;  /* 0x0000c2c906004986 */ /* 0x000fe2000c101524 */
[C---:B------:R-:W-:Y:S01]  /*a6d0*/  ISETP.GT.AND P4, PT, R0.reuse, 0x69, P1 ;  /* 0x000000690000780c */ /* 0x040fe20000f84270 */
[----:B------:R-:W-:Y:S01]  /*a6e0*/  FMUL R215, R215, R22 ;  /* 0x00000016d7d77220 */ /* 0x000fe20000400000 */
[----:B------:R-:W-:Y:S01]  /*a6f0*/  F2FP.BF16.F32.PACK_AB R209, RZ, R209 ;  /* 0x000000d1ffd1723e */ /* 0x000fe200000010ff */
[----:B------:R-:W-:Y:S01]  /*a700*/  @P2 STG.E.U16 desc[UR36][R4.64+0xc0], R202 ;  /* 0x0000c0ca04002986 */ /* 0x000fe2000c101524 */
[C---:B------:R-:W-:Y:S01]  /*a710*/  ISETP.GT.AND P2, PT, R0.reuse, 0x68, P0 ;  /* 0x000000680000780c */ /* 0x040fe20000744270 */
[----:B------:R-:W-:Y:S01]  /*a720*/  USHF.L.U64.HI UR4, UR6, 0x8, UR7 ;  /* 0x0000000806047899 */ /* 0x000fe20008010207 */
        /* <DEDUP_REMOVED lines=23> */
[-C--:B------:R-:W-:Y:S01]  /*a8a0*/  FMUL R93, R93, R22.reuse ;  /* 0x000000165d5d7220 */ /* 0x080fe20000400000 */
[----:B------:R-:W-:Y:S01]  /*a8b0*/  ISETP.GT.AND P1, PT, R0, 0x79, P1 ;  /* 0x000000790000780c */ /* 0x000fe20000f24270 */
[----:B------:R-:W-:Y:S01]  /*a8c0*/  FMUL R94, R94, R22 ;  /* 0x000000165e5e7220 */ /* 0x000fe20000400000 */
[----:B------:R-:W-:Y:S01]  /*a8d0*/  F2FP.BF16.F32.PACK_AB R88, RZ, R88 ;  /* 0x00000058ff58723e */ /* 0x000fe200000010ff */
[----:B------:R-:W-:Y:S01]  /*a8e0*/  @P2 STG.E.U16 desc[UR36][R6.64+0xe2], R209 ;  /* 0x0000e2d106002986 */ /* 0x000fe2000c101524 */
[----:B------:R-:W-:Y:S01]  /*a8f0*/  ISETP.GT.AND P2, PT, R3, 0x80, PT ;  /* 0x000000800300780c */ /* 0x000fe20003f44270 */
[-C--:B------:R-:W-:Y:S01]  /*a900*/  FMUL R95, R95, R22.reuse ;  /* 0x000000165f5f7220 */ /* 0x080fe20000400000 */
[----:B------:R-:W-:Y:S01]  /*a910*/  F2FP.BF16.F32.PACK_AB R89, RZ, R89 ;  /* 0x00000059ff59723e */ /* 0x000fe200000010ff */
[----:B------:R-:W-:Y:S01]  /*a920*/  @P3 STG.E.U16 desc[UR36][R4.64+0xe0], R210 ;  /* 0x0000e0d204003986 */ /* 0x000fe2000c101524 */
[----:B------:R-:W-:Y:S01]  /*a930*/  ISETP.GT.AND P3, PT, R0, RZ, P2 ;  /* 0x000000ff0000720c */ /* 0x000fe20001764270 */
[-C--:B------:R-:W-:Y:S01]  /*a940*/  FMUL R96, R96, R22.reuse ;  /* 0x0000001660607220 */ /* 0x080fe20000400000 */
[----:B------:R-:W-:Y:S01]  /*a950*/  IADD3 R10, P6, R4, UR5, RZ ;  /* 0x00000005040a7c10 */ /* 0x000fe2000ffde0ff */
[----:B------:R-:W-:Y:S01]  /*a960*/  @P4 STG.E.U16 desc[UR36][R4.64+0xe2], R211 ;  /* 0x0000e2d304004986 */ /* 0x000fe2000c101524 */
[----:B------:R-:W-:Y:S01]  /*a970*/  ISETP.GT.AND P4, PT, R0, 0x1, P2 ;  /* 0x000000010000780c */ /* 0x000fe20001784270 */
[-C--:B------:R-:W-:Y:S01]  /*a980*/  FMUL R97, R97, R22.reuse ;  /* 0x0000001661617220 */ /* 0x080fe20000400000 */
[----:B------:R-:W-:Y:S01]  /*a990*/  IADD3.X R11, R5, UR4, RZ, P6, !PT ;  /* 0x00000004050b7c10 */ /* 0x000fe2000b7fe4ff */
[----:B------:R-:W-:Y:S01]  /*a9a0*/  @P5 STG.E.U16 desc[UR36][R6.64+0xf0], R212 ;  /* 0x0000f0d406005986 */ /* 0x000fe2000c101524 */
[----:B------:R-:W-:Y:S01]  /*a9b0*/  IADD3 R8, P5, R6, UR5, RZ ;  /* 0x0000000506087c10 */ /* 0x000fe2000ffbe0ff */
[-C--:B------:R-:W-:Y:S01]  /*a9c0*/  FMUL R98, R98, R22.reuse ;  /* 0x0000001662627220 */ /* 0x080fe20000400000 */
[C---:B------:R-:W-:Y:S01]  /*a9d0*/  ISETP.GT.AND P6, PT, R0.reuse, 0x9, P2 ;  /* 0x000000090000780c */ /* 0x040fe200017c4270 */
[----:B------:R-:W-:Y:S01]  /*a9e0*/  @P1 STG.E.U16 desc[UR36][R6.64+0xf2], R213 ;  /* 0x0000f2d506001986 */ /* 0x000fe2000c101524 */
[C---:B------:R-:W-:Y:S01]  /*a9f0*/  ISETP.GT.AND P1, PT, R0.reuse, 0x78, P0 ;  /* 0x000000780000780c */ /* 0x040fe20000724270 */
[-C--:B------:R-:W-:Y:S01]  /*aa00*/  FMUL R99, R99, R22.reuse ;  /* 0x0000001663637220 */ /* 0x080fe20000400000 */
[----:B------:R-:W-:Y:S01]  /*aa10*/  ISETP.GT.AND P0, PT, R0, 0x79, P0 ;  /* 0x000000790000780c */ /* 0x000fe20000704270 */
[-C--:B------:R-:W-:Y:S01]  /*aa20*/  FMUL R100, R100, R22.reuse ;  /* 0x0000001664647220 */ /* 0x080fe20000400000 */
[----:B------:R-:W-:Y:S01]  /*aa30*/  IADD3.X R9, R7, UR4, RZ, P5, !PT ;  /* 0x0000000407097c10 */ /* 0x000fe2000affe4ff */
[-C--:B------:R-:W-:Y:S01]  /*aa40*/  FMUL R101, R101, R22.reuse ;  /* 0x0000001665657220 */ /* 0x080fe20000400000 */
[----:B------:R-:W-:Y:S01]  /*aa50*/  IADD3 R12, P5, R4, UR5, RZ ;  /* 0x00000005040c7c10 */ /* 0x000fe2000ffbe0ff */
[----:B------:R-:W-:Y:S01]  /*aa60*/  FMUL R102, R102, R22 ;  /* 0x0000001666667220 */ /* 0x000fe20000400000 */
[----:B------:R-:W-:Y:S01]  /*aa70*/  F2FP.BF16.F32.PACK_AB R90, RZ, R90 ;  /* 0x0000005aff5a723e */ /* 0x000fe200000010ff */
[-C--:B------:R-:W-:Y:S01]  /*aa80*/  FMUL R103, R103, R22.reuse ;  /* 0x0000001667677220 */ /* 0x080fe20000400000 */
[----:B------:R-:W-:Y:S01]  /*aa90*/  F2FP.BF16.F32.PACK_AB R91, RZ, R91 ;  /* 0x0000005bff5b723e */ /* 0x000fe200000010ff */
[----:B------:R-:W-:Y:S01]  /*aaa0*/  FMUL R104, R104, R22 ;  /* 0x0000001668687220 */ /* 0x000fe20000400000 */
[----:B------:R-:W-:Y:S01]  /*aab0*/  IADD3.X R13, R5, UR4, RZ, P5, !PT ;  /* 0x00000004050d7c10 */ /* 0x000fe2000affe4ff */
[----:B------:R-:W-:Y:S01]  /*aac0*/  @P1 STG.E.U16 desc[UR36][R4.64+0xf0], R214 ;  /* 0x0000f0d604001986 */ /* 0x000fe2000c101524 */
[----:B------:R-:W-:Y:S01]  /*aad0*/  F2FP.BF16.F32.PACK_AB R92, RZ, R92 ;  /* 0x0000005cff5c723e */ /* 0x000fe200000010ff */
[----:B------:R-:W-:Y:S01]  /*aae0*/  FMUL R105, R105, R22 ;  /* 0x0000001669697220 */ /* 0x000fe20000400000 */
[----:B------:R-:W-:Y:S01]  /*aaf0*/  F2FP.BF16.F32.PACK_AB R93, RZ, R93 ;  /* 0x0000005dff5d723e */ /* 0x000fe200000010ff */
[----:B------:R-:W-:Y:S01]  /*ab00*/  @P0 STG.E.U16 desc[UR36][R4.64+0xf2], R215 ;  /* 0x0000f2d704000986 */ /* 0x000fe2000c101524 */
[----:B------:R-:W-:Y:S01]  /*ab10*/  F2FP.BF16.F32.PACK_AB R94, RZ, R94 ;  /* 0x0000005eff5e723e */ /* 0x000fe200000010ff */
[-C--:B------:R-:W-:Y:S01]  /*ab20*/  FMUL R106, R106, R22.reuse ;  /* 0x000000166a6a7220 */ /* 0x080fe20000400000 */
[----:B------:R-:W-:Y:S01]  /*ab30*/  F2FP.BF16.F32.PACK_AB R95, RZ, R95 ;  /* 0x0000005fff5f723e */ /* 0x000fe200000010ff */
[----:B------:R-:W-:Y:S01]  /*ab40*/  @P3 STG.E.U16 desc[UR36][R8.64], R88 ;  /* 0x0000005808003986 */ /* 0x000fe2000c101524 */
[----:B------:R-:W-:Y:S01]  /*ab50*/  ISETP.GT.AND P3, PT, R3, 0x88, PT ;  /* 0x000000880300780c */ /* 0x000fe20003f64270 */
[----:B------:R-:W-:Y:S01]  /*ab60*/  FMUL R107, R107, R22 ;  /* 0x000000166b6b7220 */ /* 0x000fe20000400000 */
[----:B------:R-:W-:Y:S01]  /*ab70*/  F2FP.BF16.F32.PACK_AB R96, RZ, R96 ;  /* 0x00000060ff60723e */ /* 0x000fe200000010ff */
[----:B------:R-:W-:Y:S01]  /*ab80*/  @P4 STG.E.U16 desc[UR36][R8.64+0x2], R89 ;  /* 0x0000025908004986 */ /* 0x000fe2000c101524 */
[----:B------:R-:W-:Y:S01]  /*ab90*/  ISETP.GT.AND P0, PT, R0, RZ, P3 ;  /* 0x000000ff0000720c */ /* 0x000fe20001f04270 */
[-C--:B------:R-:W-:Y:S01]  /*aba0*/  FMUL R108, R108, R22.reuse ;  /* 0x000000166c6c7220 */ /* 0x080fe20000400000 */
[C---:B------:R-:W-:Y:S01]  /*abb0*/  ISETP.GT.AND P1, PT, R0.reuse, 0x1, P3 ;  /* 0x000000010000780c */ /* 0x040fe20001f24270 */
[-C--:B------:R-:W-:Y:S01]  /*abc0*/  FMUL R109, R109, R22.reuse ;  /* 0x000000166d6d7220 */ /* 0x080fe20000400000 */
        /* <DEDUP_REMOVED lines=9> */
[----:B------:R0:W-:Y:S01]  /*ac60*/  @P0 STG.E.U16 desc[UR36][R10.64], R90 ;  /* 0x0000005a0a000986 */ /* 0x0001e2000c101524 */
[----:B------:R-:W-:Y:S01]  /*ac70*/  ISETP.GT.AND P0, PT, R0, 0x8, P3 ;  /* 0x000000080000780c */ /* 0x000fe20001f04270 */
[-C--:B------:R-:W-:Y:S01]  /*ac80*/  FMUL R114, R114, R22.reuse ;  /* 0x0000001672727220 */ /* 0x080fe20000400000 */
[----:B------:R-:W-:Y:S01]  /*ac90*/  F2FP.BF16.F32.PACK_AB R101, RZ, R101 ;  /* 0x00000065ff65723e */ /* 0x000fe200000010ff */
[----:B------:R1:W-:Y:S01]  /*aca0*/  @P1 STG.E.U16 desc[UR36][R12.64+0x2], R91 ;  /* 0x0000025b0c001986 */ /* 0x0003e2000c101524 */
        /* <DEDUP_REMOVED lines=8> */
[----:B0-----:R-:W-:Y:S01]  /*ad30*/  IADD3 R10, P6, R4, UR5, RZ ;  /* 0x00000005040a7c10 */ /* 0x001fe2000ffde0ff */
[----:B------:R-:W-:Y:S01]  /*ad40*/  FMUL R117, R117, R22 ;  /* 0x0000001675757220 */ /* 0x000fe20000400000 */
[----:B------:R-:W-:Y:S01]  /*ad50*/  F2FP.BF16.F32.PACK_AB R104, RZ, R104 ;  /* 0x00000068ff68723e */ /* 0x000fe200000010ff */
[-C--:B------:R-:W-:Y:S01]  /*ad60*/  FMUL R118, R118, R22.reuse ;  /* 0x0000001676767220 */ /* 0x080fe20000400000 */
[----:B------:R-:W-:Y:S01]  /*ad70*/  IADD3.X R11, R5, UR4, RZ, P6, !PT ;  /* 0x00000004050b7c10 */ /* 0x000fe2000b7fe4ff */
[-C--:B------:R-:W-:Y:S01]  /*ad80*/  FMUL R119, R119, R22.reuse ;  /* 0x0000001677777220 */ /* 0x080fe20000400000 */
[----:B------:R-:W-:Y:S01]  /*ad90*/  ISETP.GT.AND P6, PT, R0, 0x11, P2 ;  /* 0x000000110000780c */ /* 0x000fe200017c4270 */
[-C--:B------:R-:W-:Y:S01]  /*ada0*/  FMUL R120, R120, R22.reuse ;  /* 0x0000001678787220 */ /* 0x080fe20000400000 */
[----:B-1----:R-:W-:Y:S01]  /*adb0*/  IADD3 R12, P5, R4, UR5, RZ ;  /* 0x00000005040c7c10 */ /* 0x002fe2000ffbe0ff */
[----:B------:R0:W-:Y:S01]  /*adc0*/  @P0 STG.E.U16 desc[UR36][R10.64+0x10], R94 ;  /* 0x0000105e0a000986 */ /* 0x0001e2000c101524 */
[----:B------:R-:W-:Y:S01]  /*add0*/  ISETP.GT.AND P0, PT, R0, 0x10, P3 ;  /* 0x000000100000780c */ /* 0x000fe20001f04270 */
[-C--:B------:R-:W-:Y:S01]  /*ade0*/  FMUL R121, R121, R22.reuse ;  /* 0x0000001679797220 */ /* 0x080fe20000400000 */
[----:B------:R-:W-:Y:S01]  /*adf0*/  IADD3.X R13, R5, UR4, RZ, P5, !PT ;  /* 0x00000004050d7c10 */ /* 0x000fe2000affe4ff */
        /* <DEDUP_REMOVED lines=8> */
[----:B------:R-:W-:Y:S01]  /*ae80*/  @P4 STG.E.U16 desc[UR36][R8.64+0x20], R96 ;  /* 0x0000206008004986 */ /* 0x000fe2000c101524 */
[----:B------:R-:W-:Y:S01]  /*ae90*/  ISETP.GT.AND P4, PT, R0, 0x18, P2 ;  /* 0x000000180000780c */ /* 0x000fe20001784270 */
[----:B------:R-:W-:Y:S01]  /*aea0*/  FMUL R125, R125, R22 ;  /* 0x000000167d7d7220 */ /* 0x000fe20000400000 */
[----:B------:R-:W-:Y:S01]  /*aeb0*/  F2FP.BF16.F32.PACK_AB R108, RZ, R108 ;  /* 0x0000006cff6c723e */ /* 0x000fe200000010ff */
[----:B------:R-:W-:Y:S01]  /*aec0*/  @P6 STG.E.U16 desc[UR36][R8.64+0x22], R97 ;  /* 0x0000226108006986 */ /* 0x000fe2000c101524 */
[----:B0-----:R-:W-:Y:S01]  /*aed0*/  IADD3 R10, P6, R4, UR5, RZ ;  /* 0x00000005040a7c10 */ /* 0x001fe2000ffde0ff */
[-C--:B------:R-:W-:Y:S01]  /*aee0*/  FMUL R126, R126, R22.reuse ;  /* 0x000000167e7e7220 */ /* 0x080fe20000400000 */
        /* <DEDUP_REMOVED lines=11> */
[----:B------:R-:W-:Y:S01]  /*afa0*/  FMUL R131, R131, R22 ;  /* 0x0000001683837220 */ /* 0x000fe20000400000 */
[----:B------:R-:W-:Y:S01]  /*afb0*/  F2FP.BF16.F32.PACK_AB R110, RZ, R110 ;  /* 0x0000006eff6e723e */ /* 0x000fe200000010ff */
        /* <DEDUP_REMOVED lines=52> */
[----:B------:R-:W-:Y:S01]  /*b300*/  FMUL R150, R150, R22 ;  /* 0x0000001696967220 */ /* 0x000fe20000400000 */
[----:B------:R-:W-:Y:S01]  /*b310*/  F2FP.BF16.F32.PACK_AB R121, RZ, R121 ;  /* 0x00000079ff79723e */ /* 0x000fe200000010ff */
[----:B------:R1:W-:Y:S01]  /*b320*/  @P1 STG.E.U16 desc[UR36][R12.64+0x42], R107 ;  /* 0x0000426b0c001986 */ /* 0x0003e2000c101524 */
        /* <DEDUP_REMOVED lines=8> */
[----:B0-----:R-:W-:Y:S01]  /*b3b0*/  IADD3 R10, P6, R4, UR5, RZ ;  /* 0x00000005040a7c10 */ /* 0x001fe2000ffde0ff */
[----:B------:R-:W-:Y:S01]  /*b3c0*/  USHF.L.U64.HI UR10, UR6, 0x9, UR7 ;  /* 0x00000009060a7899 */ /* 0x000fe20008010207 */
        /* <DEDUP_REMOVED lines=80> */
[----:B-1----:R-:W-:Y:S01]  /*b8d0*/  IADD3 R12, P5, R4, UR5, RZ ;  /* 0x00000005040c7c10 */ /* 0x002fe2000ffbe0ff */
[-C--:B------:R-:W-:Y:S01]  /*b8e0*/  FMUL R52, R52, R22.reuse ;  /* 0x0000001634347220 */ /* 0x080fe20000400000 */
[----:B------:R-:W-:Y:S01]  /*b8f0*/  IADD3.X R11, R5, UR4, RZ, P6, !PT ;  /* 0x00000004050b7c10 */ /* 0x000fe2000b7fe4ff */
[-C--:B------:R-:W-:Y:S01]  /*b900*/  FMUL R53, R53, R22.reuse ;  /* 0x0000001635357220 */ /* 0x080fe20000400000 */
[----:B------:R-:W-:Y:S01]  /*b910*/  ISETP.GT.AND P6, PT, R0, 0x49, P2 ;  /* 0x000000490000780c */ /* 0x000fe200017c4270 */
[-C--:B------:R-:W-:Y:S01]  /*b920*/  FMUL R54, R54, R22.reuse ;  /* 0x0000001636367220 */ /* 0x080fe20000400000 */
[----:B------:R-:W-:Y:S01]  /*b930*/  IADD3.X R13, R5, UR4, RZ, P5, !PT ;  /* 0x00000004050d7c10 */ /* 0x000fe2000affe4ff */
[----:B------:R0:W-:Y:S01]  /*b940*/  @P0 STG.E.U16 desc[UR36][R10.64+0x80], R122 ;  /* 0x0000807a0a000986 */ /* 0x0001e2000c101524 */
[C---:B------:R-:W-:Y:S01]  /*b950*/  ISETP.GT.AND P5, PT, R0.reuse, 0x50, P2 ;  /* 0x000000500000780c */ /* 0x040fe200017a4270 */
        /* <DEDUP_REMOVED lines=25> */
[----:B------:R-:W-:Y:S01]  /*baf0*/  ISETP.GT.AND P6, PT, R0, 0x68, P2 ;  /* 0x000000680000780c */ /* 0x000fe200017c4270 */
[----:B------:R-:W-:Y:S01]  /*bb00*/  FMUL R64, R64, R22 ;  /* 0x0000001640407220 */ /* 0x000fe20000400000 */
[----:B------:R-:W-:Y:S01]  /*bb10*/  F2FP.BF16.F32.PACK_AB R144, RZ, R144 ;  /* 0x00000090ff90723e */ /* 0x000fe200000010ff */
[----:B------:R1:W-:Y:S01]  /*bb20*/  @P4 STG.E.U16 desc[UR36][R12.64+0x92], R127 ;  /* 0x0000927f0c004986 */ /* 0x0003e2000c101524 */
[----:B------:R-:W-:Y:S01]  /*bb30*/  ISETP.GT.AND P4, PT, R0, 0x51, P3 ;  /* 0x000000510000780c */ /* 0x000fe20001f84270 */
[----:B------:R-:W-:Y:S01]  /*bb40*/  FMUL R65, R65, R22 ;  /* 0x0000001641417220 */ /* 0x000fe20000400000 */
[----:B------:R-:W-:Y:S01]  /*bb50*/  F2FP.BF16.F32.PACK_AB R145, RZ, R145 ;  /* 0x00000091ff91723e */ /* 0x000fe200000010ff */
[----:B------:R-:W-:Y:S01]  /*bb60*/  @P5 STG.E.U16 desc[UR36][R8.64+0xa0], R128 ;  /* 0x0000a08008005986 */ /* 0x000fe2000c101524 */
[----:B------:R-:W-:Y:S01]  /*bb70*/  F2FP.BF16.F32.PACK_AB R146, RZ, R146 ;  /* 0x00000092ff92723e */ /* 0x000fe200000010ff */
        /* <DEDUP_REMOVED lines=9> */
[----:B-1----:R-:W-:Y:S01]  /*bc10*/  IADD3 R12, P5, R4, UR5, RZ ;  /* 0x00000005040c7c10 */ /* 0x002fe2000ffbe0ff */
[-C--:B------:R-:W-:Y:S01]  /*bc20*/  FMUL R70, R70, R22.reuse ;  /* 0x0000001646467220 */ /* 0x080fe20000400000 */
[C---:B------:R-:W-:Y:S01]  /*bc30*/  ISETP.GT.AND P0, PT, R0.reuse, 0x58, P2 ;  /* 0x000000580000780c */ /* 0x040fe20001704270 */
[----:B------:R0:W-:Y:S01]  /*bc40*/  @P1 STG.E.U16 desc[UR36][R10.64+0xa0], R130 ;  /* 0x0000a0820a001986 */ /* 0x0001e2000c101524 */
[----:B------:R-:W-:Y:S01]  /*bc50*/  IADD3.X R13, R5, UR4, RZ, P5, !PT ;  /* 0x00000004050d7c10 */ /* 0x000fe2000affe4ff */
[-C--:B------:R-:W-:Y:S01]  /*bc60*/  FMUL R71, R71, R22.reuse ;  /* 0x0000001647477220 */ /* 0x080fe20000400000 */
[----:B------:R-:W-:Y:S01]  /*bc70*/  ISETP.GT.AND P1, PT, R0, 0x59, P2 ;  /* 0x000000590000780c */ /* 0x000fe20001724270 */
[-C--:B------:R-:W-:Y:S01]  /*bc80*/  FMUL R72, R72, R22.reuse ;  /* 0x0000001648487220 */ /* 0x080fe20000400000 */
[C---:B------:R-:W-:Y:S01]  /*bc90*/  ISETP.GT.AND P5, PT, R0.reuse, 0x60, P3 ;  /* 0x000000600000780c */ /* 0x040fe20001fa4270 */
[----:B------:R1:W-:Y:S01]  /*bca0*/  @P4 STG.E.U16 desc[UR36][R12.64+0xa2], R131 ;  /* 0x0000a2830c004986 */ /* 0x0003e2000c101524 */
[----:B------:R-:W-:Y:S01]  /*bcb0*/  ISETP.GT.AND P4, PT, R0, 0x58, P3 ;  /* 0x000000580000780c */ /* 0x000fe20001f84270 */
[-C--:B------:R-:W-:Y:S01]  /*bcc0*/  FMUL R73, R73, R22.reuse ;  /* 0x0000001649497220 */ /* 0x080fe20000400000 */
[----:B------:R-:W-:Y:S01]  /*bcd0*/  F2FP.BF16.F32.PACK_AB R149, RZ, R149 ;  /* 0x00000095ff95723e */ /* 0x000fe200000010ff */
[----:B------:R-:W-:Y:S01]  /*bce0*/  FMUL R74, R74, R22 ;  /* 0x000000164a4a7220 */ /* 0x000fe20000400000 */
[----:B------:R-:W-:Y:S01]  /*bcf0*/  F2FP.BF16.F32.PACK_AB R150, RZ, R150 ;  /* 0x00000096ff96723e */ /* 0x000fe200000010ff */
[----:B------:R-:W-:Y:S01]  /*bd00*/  @P0 STG.E.U16 desc[UR36][R8.64+0xb0], R132 ;  /* 0x0000b08408000986 */ /* 0x000fe2000c101524 */
[----:B0-----:R-:W-:Y:S01]  /*bd10*/  IADD3 R10, P0, R4, UR5, RZ ;  /* 0x00000005040a7c10 */ /* 0x001fe2000ff1e0ff */
[-C--:B------:R-:W-:Y:S01]  /*bd20*/  FMUL R75, R75, R22.reuse ;  /* 0x000000164b4b7220 */ /* 0x080fe20000400000 */
[----:B------:R-:W-:Y:S01]  /*bd30*/  F2FP.BF16.F32.PACK_AB R151, RZ, R151 ;  /* 0x00000097ff97723e */ /* 0x000fe200000010ff */
[----:B------:R-:W-:Y:S01]  /*bd40*/  @P1 STG.E.U16 desc[UR36][R8.64+0xb2], R133 ;  /* 0x0000b28508001986 */ /* 0x000fe2000c101524 */
[----:B------:R-:W-:Y:S01]  /*bd50*/  IADD3.X R11, R5, UR4, RZ, P0, !PT ;  /* 0x00000004050b7c10 */ /* 0x000fe200087fe4ff */
[-C--:B------:R-:W-:Y:S01]  /*bd60*/  FMUL R76, R76, R22.reuse ;  /* 0x000000164c4c7220 */ /* 0x080fe20000400000 */
[C---:B------:R-:W-:Y:S01]  /*bd70*/  ISETP.GT.AND P0, PT, R0.reuse, 0x59, P3 ;  /* 0x000000590000780c */ /* 0x040fe20001f04270 */
[-C--:B------:R-:W-:Y:S01]  /*bd80*/  FMUL R77, R77, R22.reuse ;  /* 0x000000164d4d7220 */ /* 0x080fe20000400000 */
[----:B------:R-:W-:Y:S01]  /*bd90*/  ISETP.GT.AND P1, PT, R0, 0x60, P2 ;  /* 0x000000600000780c */ /* 0x000fe20001724270 */
[----:B------:R0:W-:Y:S01]  /*bda0*/  @P4 STG.E.U16 desc[UR36][R10.64+0xb0], R134 ;  /* 0x0000b0860a004986 */ /* 0x0001e2000c101524 */
[----:B-1----:R-:W-:Y:S01]  /*bdb0*/  IADD3 R12, P4, R4, UR5, RZ ;  /* 0x00000005040c7c10 */ /* 0x002fe2000ff9e0ff */
[----:B------:R-:W-:Y:S01]  /*bdc0*/  FMUL R78, R78, R22 ;  /* 0x000000164e4e7220 */ /* 0x000fe20000400000 */
[----:B------:R-:W-:Y:S01]  /*bdd0*/  F2FP.BF16.F32.PACK_AB R24, RZ, R24 ;  /* 0x00000018ff18723e */ /* 0x000fe200000010ff */
[-C--:B------:R-:W-:Y:S01]  /*bde0*/  FMUL R79, R79, R22.reuse ;  /* 0x000000164f4f7220 */ /* 0x080fe20000400000 */
[----:B------:R-:W-:Y:S01]  /*bdf0*/  IADD3.X R13, R5, UR4, RZ, P4, !PT ;  /* 0x00000004050d7c10 */ /* 0x000fe2000a7fe4ff */
[-C--:B------:R-:W-:Y:S01]  /*be00*/  FMUL R80, R80, R22.reuse ;  /* 0x0000001650507220 */ /* 0x080fe20000400000 */
[----:B------:R-:W-:Y:S01]  /*be10*/  ISETP.GT.AND P4, PT, R0, 0x61, P2 ;  /* 0x000000610000780c */ /* 0x000fe20001784270 */
[----:B------:R-:W-:Y:S01]  /*be20*/  FMUL R81, R81, R22 ;  /* 0x0000001651517220 */ /* 0x000fe20000400000 */
[----:B------:R-:W-:Y:S01]  /*be30*/  F2FP.BF16.F32.PACK_AB R25, RZ, R25 ;  /* 0x00000019ff19723e */ /* 0x000fe200000010ff */
[----:B------:R1:W-:Y:S01]  /*be40*/  @P0 STG.E.U16 desc[UR36][R12.64+0xb2], R135 ;  /* 0x0000b2870c000986 */ /* 0x0003e2000c101524 */
[----:B------:R-:W-:Y:S01]  /*be50*/  F2FP.BF16.F32.PACK_AB R26, RZ, R26 ;  /* 0x0000001aff1a723e */ /* 0x000fe200000010ff */
[-C--:B------:R-:W-:Y:S01]  /*be60*/  FMUL R82, R82, R22.reuse ;  /* 0x0000001652527220 */ /* 0x080fe20000400000 */
[----:B0-----:R-:W-:Y:S01]  /*be70*/  IADD3 R10, P0, R4, UR5, RZ ;  /* 0x00000005040a7c10 */ /* 0x001fe2000ff1e0ff */
[----:B------:R-:W-:Y:S01]  /*be80*/  @P1 STG.E.U16 desc[UR36][R8.64+0xc0], R136 ;  /* 0x0000c08808001986 */ /* 0x000fe2000c101524 */
[----:B------:R-:W-:Y:S01]  /*be90*/  ISETP.GT.AND P1, PT, R3, 0x100, PT ;  /* 0x000001000300780c */ /* 0x000fe20003f24270 */
[-C--:B------:R-:W-:Y:S01]  /*bea0*/  FMUL R83, R83, R22.reuse ;  /* 0x0000001653537220 */ /* 0x080fe20000400000 */
[----:B------:R-:W-:Y:S01]  /*beb0*/  IADD3.X R11, R5, UR4, RZ, P0, !PT ;  /* 0x00000004050b7c10 */ /* 0x000fe200087fe4ff */
[-C--:B------:R-:W-:Y:S01]  /*bec0*/  FMUL R84, R84, R22.reuse ;  /* 0x0000001654547220 */ /* 0x080fe20000400000 */
[----:B------:R-:W-:Y:S01]  /*bed0*/  ISETP.GT.AND P0, PT, R3, 0x108, PT ;  /* 0x000001080300780c */ /* 0x000fe20003f04270 */
[----:B------:R-:W-:Y:S01]  /*bee0*/  @P4 STG.E.U16 desc[UR36][R8.64+0xc2], R137 ;  /* 0x0000c28908004986 */ /* 0x000fe2000c101524 */
[----:B------:R-:W-:Y:S01]  /*bef0*/  ISETP.GT.AND P4, PT, R0, 0x61, P3 ;  /* 0x000000610000780c */ /* 0x000fe20001f84270 */
[-C--:B------:R-:W-:Y:S01]  /*bf00*/  FMUL R85, R85, R22.reuse ;  /* 0x0000001655557220 */ /* 0x080fe20000400000 */
[----:B------:R-:W-:Y:S01]  /*bf10*/  F2FP.BF16.F32.PACK_AB R27, RZ, R27 ;  /* 0x0000001bff1b723e */ /* 0x000fe200000010ff */
[----:B------:R0:W-:Y:S01]  /*bf20*/  @P5 STG.E.U16 desc[UR36][R10.64+0xc0], R138 ;  /* 0x0000c08a0a005986 */ /* 0x0001e2000c101524 */
[----:B-1----:R-:W-:Y:S01]  /*bf30*/  IADD3 R12, P5, R4, UR5, RZ ;  /* 0x00000005040c7c10 */ /* 0x002fe2000ffbe0ff */
[----:B------:R-:W-:Y:S01]  /*bf40*/  FMUL R86, R86, R22 ;  /* 0x0000001656567220 */ /* 0x000fe20000400000 */
[----:B------:R-:W-:Y:S01]  /*bf50*/  F2FP.BF16.F32.PACK_AB R28, RZ, R28 ;  /* 0x0000001cff1c723e */ /* 0x000fe200000010ff */
[----:B------:R-:W-:Y:S01]  /*bf60*/  FMUL R87, R87, R22 ;  /* 0x0000001657577220 */ /* 0x000fe20000400000 */
[----:B------:R-:W-:-:S02]  /*bf70*/  IADD3.X R13, R5, UR4, RZ, P5, !PT ;  /* 0x00000004050d7c10 */ /* 0x000fc4000affe4ff */
[C---:B------:R-:W-:Y:S02]  /*bf80*/  ISETP.GT.AND P5, PT, R0.reuse, 0x69, P2 ;  /* 0x000000690000780c */ /* 0x040fe400017a4270 */
[----:B------:R-:W-:Y:S01]  /*bf90*/  F2FP.BF16.F32.PACK_AB R29, RZ, R29 ;  /* 0x0000001dff1d723e */ /* 0x000fe200000010ff */
[----:B------:R1:W-:Y:S01]  /*bfa0*/  @P4 STG.E.U16 desc[UR36][R12.64+0xc2], R139 ;  /* 0x0000c28b0c004986 */ /* 0x0003e2000c101524 */
[----:B------:R-:W-:Y:S02]  /*bfb0*/  ISETP.GT.AND P4, PT, R0, 0x68, P3 ;  /* 0x000000680000780c */ /* 0x000fe40001f84270 */
[----:B------:R-:W-:Y:S01]  /*bfc0*/  F2FP.BF16.F32.PACK_AB R30, RZ, R30 ;  /* 0x0000001eff1e723e */ /* 0x000fe200000010ff */
[----:B------:R-:W-:Y:S01]  /*bfd0*/  @P6 STG.E.U16 desc[UR36][R8.64+0xd0], R140 ;  /* 0x0000d08c08006986 */ /* 0x000fe2000c101524 */
[----:B0-----:R-:W-:Y:S02]  /*bfe0*/  IADD3 R10, P6, R4, UR5, RZ ;  /* 0x00000005040a7c10 */ /* 0x001fe4000ffde0ff */
[----:B------:R-:W-:-:S02]  /*bff0*/  F2FP.BF16.F32.PACK_AB R31, RZ, R31 ;  /* 0x0000001fff1f723e */ /* 0x000fc400000010ff */
[C---:B------:R-:W-:Y:S01]  /*c000*/  IADD3.X R11, R5.reuse, UR4, RZ, P6, !PT ;  /* 0x00000004050b7c10 */ /* 0x040fe2000b7fe4ff */
[----:B------:R-:W-:Y:S01]  /*c010*/  @P5 STG.E.U16 desc[UR36][R8.64+0xd2], R141 ;  /* 0x0000d28d08005986 */ /* 0x000fe2000c101524 */
[----:B------:R-:W-:Y:S02]  /*c020*/  ISETP.GT.AND P5, PT, R0, 0x70, P2 ;  /* 0x000000700000780c */ /* 0x000fe400017a4270 */
[----:B-1----:R-:W-:Y:S01]  /*c030*/  IADD3 R12, P6, R4, UR5, RZ ;  /* 0x00000005040c7c10 */ /* 0x002fe2000ffde0ff */
[----:B------:R0:W-:Y:S01]  /*c040*/  @P4 STG.E.U16 desc[UR36][R10.64+0xd0], R142 ;  /* 0x0000d08e0a004986 */ /* 0x0001e2000c101524 */
[C---:B------:R-:W-:Y:S02]  /*c050*/  ISETP.GT.AND P4, PT, R0.reuse, 0x69, P3 ;  /* 0x000000690000780c */ /* 0x040fe40001f84270 */
[----:B------:R-:W-:Y:S02]  /*c060*/  IADD3.X R13, R5, UR4, RZ, P6, !PT ;  /* 0x00000004050d7c10 */ /* 0x000fe4000b7fe4ff */
[----:B------:R-:W-:-:S02]  /*c070*/  ISETP.GT.AND P6, PT, R0, 0x71, P2 ;  /* 0x000000710000780c */ /* 0x000fc400017c4270 */
[----:B------:R-:W-:Y:S02]  /*c080*/  F2FP.BF16.F32.PACK_AB R32, RZ, R32 ;  /* 0x00000020ff20723e */ /* 0x000fe400000010ff */
[----:B------:R-:W-:Y:S02]  /*c090*/  F2FP.BF16.F32.PACK_AB R33, RZ, R33 ;  /* 0x00000021ff21723e */ /* 0x000fe400000010ff */
[----:B------:R-:W-:Y:S02]  /*c0a0*/  F2FP.BF16.F32.PACK_AB R34, RZ, R34 ;  /* 0x00000022ff22723e */ /* 0x000fe400000010ff */
[----:B------:R-:W-:Y:S01]  /*c0b0*/  F2FP.BF16.F32.PACK_AB R35, RZ, R35 ;  /* 0x00000023ff23723e */ /* 0x000fe200000010ff */
[----:B------:R1:W-:Y:S01]  /*c0c0*/  @P4 STG.E.U16 desc[UR36][R12.64+0xd2], R143 ;  /* 0x0000d28f0c004986 */ /* 0x0003e2000c101524 */
[C---:B------:R-:W-:Y:S02]  /*c0d0*/  ISETP.GT.AND P4, PT, R0.reuse, 0x71, P3 ;  /* 0x000000710000780c */ /* 0x040fe40001f84270 */
[----:B------:R-:W-:Y:S01]  /*c0e0*/  F2FP.BF16.F32.PACK_AB R36, RZ, R36 ;  /* 0x00000024ff24723e */ /* 0x000fe200000010ff */
[----:B------:R-:W-:Y:S01]  /*c0f0*/  @P5 STG.E.U16 desc[UR36][R8.64+0xe0], R144 ;  /* 0x0000e09008005986 */ /* 0x000fe2000c101524 */
[----:B------:R-:W-:-:S02]  /*c100*/  ISETP.GT.AND P5, PT, R0, 0x70, P3 ;  /* 0x000000700000780c */ /* 0x000fc40001fa4270 */
[----:B------:R-:W-:Y:S01]  /*c110*/  F2FP.BF16.F32.PACK_AB R37, RZ, R37 ;  /* 0x00000025ff25723e */ /* 0x000fe200000010ff */
[----:B------:R-:W-:Y:S01]  /*c120*/  @P6 STG.E.U16 desc[UR36][R8.64+0xe2], R145 ;  /* 0x0000e29108006986 */ /* 0x000fe2000c101524 */
[C---:B0-----:R-:W-:Y:S02]  /*c130*/  IADD3 R10, P6, R4.reuse, UR5, RZ ;  /* 0x00000005040a7c10 */ /* 0x041fe4000ffde0ff */
[----:B------:R-:W-:Y:S02]  /*c140*/  F2FP.BF16.F32.PACK_AB R38, RZ, R38 ;  /* 0x00000026ff26723e */ /* 0x000fe400000010ff */
[C---:B------:R-:W-:Y:S02]  /*c150*/  IADD3.X R11, R5.reuse, UR4, RZ, P6, !PT ;  /* 0x00000004050b7c10 */ /* 0x040fe4000b7fe4ff */
[----:B-1----:R-:W-:Y:S02]  /*c160*/  IADD3 R12, P6, R4, UR5, RZ ;  /* 0x00000005040c7c10 */ /* 0x002fe4000ffde0ff */
[----:B------:R-:W-:Y:S01]  /*c170*/  F2FP.BF16.F32.PACK_AB R39, RZ, R39 ;  /* 0x00000027ff27723e */ /* 0x000fe200000010ff */
[----:B------:R0:W-:Y:S01]  /*c180*/  @P5 STG.E.U16 desc[UR36][R10.64+0xe0], R146 ;  /* 0x0000e0920a005986 */ /* 0x0001e2000c101524 */
[----:B------:R-:W-:-:S02]  /*c190*/  IADD3.X R13, R5, UR4, RZ, P6, !PT ;  /* 0x00000004050d7c10 */ /* 0x000fc4000b7fe4ff */
[C---:B------:R-:W-:Y:S02]  /*c1a0*/  ISETP.GT.AND P5, PT, R0.reuse, 0x78, P2 ;  /* 0x000000780000780c */ /* 0x040fe400017a4270 */
[C---:B------:R-:W-:Y:S01]  /*c1b0*/  ISETP.GT.AND P2, PT, R0.reuse, 0x79, P2 ;  /* 0x000000790000780c */ /* 0x040fe20001744270 */
[----:B------:R-:W-:Y:S01]  /*c1c0*/  @P4 STG.E.U16 desc[UR36][R12.64+0xe2], R147 ;  /* 0x0000e2930c004986 */ /* 0x000fe2000c101524 */
[----:B------:R-:W-:Y:S02]  /*c1d0*/  ISETP.GT.AND P4, PT, R0, 0x78, P3 ;  /* 0x000000780000780c */ /* 0x000fe40001f84270 */
[----:B------:R-:W-:Y:S02]  /*c1e0*/  IADD3 R14, P6, R4, UR5, RZ ;  /* 0x00000005040e7c10 */ /* 0x000fe4000ffde0ff */
[----:B------:R-:W-:Y:S02]  /*c1f0*/  ISETP.GT.AND P3, PT, R0, 0x79, P3 ;  /* 0x000000790000780c */ /* 0x000fe40001f64270 */
[----:B------:R-:W-:-:S02]  /*c200*/  IADD3.X R15, R5, UR4, RZ, P6, !PT ;  /* 0x00000004050f7c10 */ /* 0x000fc4000b7fe4ff */
[----:B------:R-:W-:Y:S01]  /*c210*/  IADD3 R6, P6, R6, UR11, RZ ;  /* 0x0000000b06067c10 */ /* 0x000fe2000ffde0ff */
[----:B------:R-:W-:Y:S01]  /*c220*/  @P5 STG.E.U16 desc[UR36][R8.64+0xf0], R148 ;  /* 0x0000f09408005986 */ /* 0x000fe2000c101524 */
[----:B0-----:R-:W-:Y:S02]  /*c230*/  IADD3 R10, P5, R4, UR5, RZ ;  /* 0x00000005040a7c10 */ /* 0x001fe4000ffbe0ff */
[----:B------:R-:W-:Y:S01]  /*c240*/  IADD3.X R7, R7, UR10, RZ, P6, !PT ;  /* 0x0000000a07077c10 */ /* 0x000fe2000b7fe4ff */
[----:B------:R0:W-:Y:S01]  /*c250*/  @P2 STG.E.U16 desc[UR36][R8.64+0xf2], R149 ;  /* 0x0000f29508002986 */ /* 0x0001e2000c101524 */
[C---:B------:R-:W-:Y:S02]  /*c260*/  ISETP.GT.AND P2, PT, R0.reuse, RZ, P1 ;  /* 0x000000ff0000720c */ /* 0x040fe40000f44270 */
[----:B------:R-:W-:Y:S01]  /*c270*/  IADD3.X R11, R5, UR4, RZ, P5, !PT ;  /* 0x00000004050b7c10 */ /* 0x000fe2000affe4ff */
[----:B------:R-:W-:Y:S01]  /*c280*/  @P4 STG.E.U16 desc[UR36][R14.64+0xf0], R150 ;  /* 0x0000f0960e004986 */ /* 0x000fe2000c101524 */
[----:B------:R-:W-:-:S02]  /*c290*/  ISETP.GT.AND P4, PT, R0, 0x1, P1 ;  /* 0x000000010000780c */ /* 0x000fc40000f84270 */
[C---:B------:R-:W-:Y:S01]  /*c2a0*/  ISETP.GT.AND P5, PT, R0.reuse, RZ, P0 ;  /* 0x000000ff0000720c */ /* 0x040fe200007a4270 */
[----:B------:R1:W-:Y:S01]  /*c2b0*/  @P3 STG.E.U16 desc[UR36][R10.64+0xf2], R151 ;  /* 0x0000f2970a003986 */ /* 0x0003e2000c101524 */
[----:B------:R-:W-:Y:S02]  /*c2c0*/  ISETP.GT.AND P3, PT, R0, 0x8, P1 ;  /* 0x000000080000780c */ /* 0x000fe40000f64270 */
[----:B------:R-:W-:Y:S02]  /*c2d0*/  F2FP.BF16.F32.PACK_AB R40, RZ, R40 ;  /* 0x00000028ff28723e */ /* 0x000fe400000010ff */
[----:B0-----:R-:W-:Y:S01]  /*c2e0*/  IADD3 R8, P6, R4, UR11, RZ ;  /* 0x0000000b04087c10 */ /* 0x001fe2000ffde0ff */
[----:B------:R-:W-:Y:S01]  /*c2f0*/  @P2 STG.E.U16 desc[UR36][R6.64], R24 ;  /* 0x0000001806002986 */ /* 0x000fe2000c101524 */
[C---:B------:R-:W-:Y:S02]  /*c300*/  ISETP.GT.AND P2, PT, R0.reuse, 0x9, P1 ;  /* 0x000000090000780c */ /* 0x040fe40000f44270 */
[----:B------:R-:W-:Y:S01]  /*c310*/  IADD3.X R9, R5, UR10, RZ, P6, !PT ;  /* 0x0000000a05097c10 */ /* 0x000fe2000b7fe4ff */
[----:B------:R-:W-:Y:S01]  /*c320*/  @P4 STG.E.U16 desc[UR36][R6.64+0x2], R25 ;  /* 0x0000021906004986 */ /* 0x000fe2000c101524 */
[----:B------:R-:W-:-:S02]  /*c330*/  ISETP.GT.AND P4, PT, R0, 0x1, P0 ;  /* 0x000000010000780c */ /* 0x000fc40000784270 */
[----:B-1----:R-:W-:Y:S01]  /*c340*/  IADD3 R10, P6, R4, UR11, RZ ;  /* 0x0000000b040a7c10 */ /* 0x002fe2000ffde0ff */
[----:B------:R0:W-:Y:S01]  /*c350*/  @P5 STG.E.U16 desc[UR36][R8.64], R26 ;  /* 0x0000001a08005986 */ /* 0x0001e2000c101524 */
[C---:B------:R-:W-:Y:S02]  /*c360*/  ISETP.GT.AND P5, PT, R0.reuse, 0x8, P0 ;  /* 0x000000080000780c */ /* 0x040fe400007a4270 */
[----:B------:R-:W-:Y:S02]  /*c370*/  IADD3.X R11, R5, UR10, RZ, P6, !PT ;  /* 0x0000000a050b7c10 */ /* 0x000fe4000b7fe4ff */
[----:B------:R-:W-:Y:S02]  /*c380*/  F2FP.BF16.F32.PACK_AB R41, RZ, R41 ;  /* 0x00000029ff29723e */ /* 0x000fe400000010ff */
[----:B------:R-:W-:Y:S02]  /*c390*/  F2FP.BF16.F32.PACK_AB R42, RZ, R42 ;  /* 0x0000002aff2a723e */ /* 0x000fe400000010ff */
[----:B------:R-:W-:Y:S01]  /*c3a0*/  F2FP.BF16.F32.PACK_AB R43, RZ, R43 ;  /* 0x0000002bff2b723e */ /* 0x000fe200000010ff */
[----:B------:R1:W-:Y:S01]  /*c3b0*/  @P4 STG.E.U16 desc[UR36][R10.64+0x2], R27 ;  /* 0x0000021b0a004986 */ /* 0x0003e2000c101524 */
[----:B------:R-:W-:-:S02]  /*c3c0*/  ISETP.GT.AND P4, PT, R0, 0x9, P0 ;  /* 0x000000090000780c */ /* 0x000fc40000784270 */
[----:B0-----:R-:W-:Y:S01]  /*c3d0*/  IADD3 R8, P6, R4, UR11, RZ ;  /* 0x0000000b04087c10 */ /* 0x001fe2000ffde0ff */
[----:B------:R-:W-:Y:S01]  /*c3e0*/  @P3 STG.E.U16 desc[UR36][R6.64+0x10], R28 ;  /* 0x0000101c06003986 */ /* 0x000fe2000c101524 */
[C---:B------:R-:W-:Y:S02]  /*c3f0*/  ISETP.GT.AND P3, PT, R0.reuse, 0x10, P1 ;  /* 0x000000100000780c */ /* 0x040fe40000f64270 */
[----:B------:R-:W-:Y:S01]  /*c400*/  IADD3.X R9, R5, UR10, RZ, P6, !PT ;  /* 0x0000000a05097c10 */ /* 0x000fe2000b7fe4ff */
[----:B------:R-:W-:Y:S01]  /*c410*/  @P2 STG.E.U16 desc[UR36][R6.64+0x12], R29 ;  /* 0x0000121d06002986 */ /* 0x000fe2000c101524 */
[----:B------:R-:W-:Y:S02]  /*c420*/  ISETP.GT.AND P2, PT, R0, 0x11, P1 ;  /* 0x000000110000780c */ /* 0x000fe40000f44270 */
[----:B------:R-:W-:Y:S01]  /*c430*/  F2FP.BF16.F32.PACK_AB R44, RZ, R44 ;  /* 0x0000002cff2c723e */ /* 0x000fe200000010ff */
[----:B------:R0:W-:Y:S01]  /*c440*/  @P5 STG.E.U16 desc[UR36][R8.64+0x10], R30 ;  /* 0x0000101e08005986 */ /* 0x0001e2000c101524 */
[----:B-1----:R-:W-:-:S02]  /*c450*/  IADD3 R10, P6, R4, UR11, RZ ;  /* 0x0000000b040a7c10 */ /* 0x002fc4000ffde0ff */
[C---:B------:R-:W-:Y:S02]  /*c460*/  ISETP.GT.AND P5, PT, R0.reuse, 0x10, P0 ;  /* 0x000000100000780c */ /* 0x040fe400007a4270 */
[----:B------:R-:W-:Y:S02]  /*c470*/  IADD3.X R11, R5, UR10, RZ, P6, !PT ;  /* 0x0000000a050b7c10 */ /* 0x000fe4000b7fe4ff */
[----:B------:R-:W-:Y:S02]  /*c480*/  F2FP.BF16.F32.PACK_AB R45, RZ, R45 ;  /* 0x0000002dff2d723e */ /* 0x000fe400000010ff */
[----:B------:R-:W-:Y:S01]  /*c490*/  F2FP.BF16.F32.PACK_AB R46, RZ, R46 ;  /* 0x0000002eff2e723e */ /* 0x000fe200000010ff */
[----:B------:R1:W-:Y:S01]  /*c4a0*/  @P4 STG.E.U16 desc[UR36][R10.64+0x12], R31 ;  /* 0x0000121f0a004986 */ /* 0x0003e2000c101524 */
[----:B------:R-:W-:Y:S02]  /*c4b0*/  ISETP.GT.AND P4, PT, R0, 0x11, P0 ;  /* 0x000000110000780c */ /* 0x000fe40000784270 */
[----:B0-----:R-:W-:Y:S01]  /*c4c0*/  IADD3 R8, P6, R4, UR11, RZ ;  /* 0x0000000b04087c10 */ /* 0x001fe2000ffde0ff */
[----:B------:R-:W-:Y:S01]  /*c4d0*/  @P3 STG.E.U16 desc[UR36][R6.64+0x20], R32 ;  /* 0x0000202006003986 */ /* 0x000fe2000c101524 */
[----:B------:R-:W-:-:S02]  /*c4e0*/  ISETP.GT.AND P3, PT, R0, 0x18, P1 ;  /* 0x000000180000780c */ /* 0x000fc40000f64270 */
[C---:B------:R-:W-:Y:S01]  /*c4f0*/  IADD3.X R9, R5.reuse, UR10, RZ, P6, !PT ;  /* 0x0000000a05097c10 */ /* 0x040fe2000b7fe4ff */
[----:B------:R-:W-:Y:S01]  /*c500*/  @P2 STG.E.U16 desc[UR36][R6.64+0x22], R33 ;  /* 0x0000222106002986 */ /* 0x000fe2000c101524 */
[----:B------:R-:W-:Y:S02]  /*c510*/  ISETP.GT.AND P2, PT, R0, 0x19, P1 ;  /* 0x000000190000780c */ /* 0x000fe40000f44270 */
[----:B------:R-:W-:Y:S01]  /*c520*/  F2FP.BF16.F32.PACK_AB R47, RZ, R47 ;  /* 0x0000002fff2f723e */ /* 0x000fe200000010ff */
[----:B------:R0:W-:Y:S01]  /*c530*/  @P5 STG.E.U16 desc[UR36][R8.64+0x20], R34 ;  /* 0x0000202208005986 */ /* 0x0001e2000c101524 */
[----:B-1----:R-:W-:Y:S02]  /*c540*/  IADD3 R10, P6, R4, UR11, RZ ;  /* 0x0000000b040a7c10 */ /* 0x002fe4000ffde0ff */
[----:B------:R-:W-:Y:S02]  /*c550*/  ISETP.GT.AND P5, PT, R0, 0x18, P0 ;  /* 0x000000180000780c */ /* 0x000fe400007a4270 */
[----:B------:R-:W-:-:S02]  /*c560*/  IADD3.X R11, R5, UR10, RZ, P6, !PT ;  /* 0x0000000a050b7c10 */ /* 0x000fc4000b7fe4ff */
[----:B------:R-:W-:Y:S02]  /*c570*/  F2FP.BF16.F32.PACK_AB R48, RZ, R48 ;  /* 0x00000030ff30723e */ /* 0x000fe400000010ff */
[----:B------:R-:W-:Y:S01]  /*c580*/  F2FP.BF16.F32.PACK_AB R49, RZ, R49 ;  /* 0x00000031ff31723e */ /* 0x000fe200000010ff */
[----:B------:R1:W-:Y:S01]  /*c590*/  @P4 STG.E.U16 desc[UR36][R10.64+0x22], R35 ;  /* 0x000022230a004986 */ /* 0x0003e2000c101524 */
[----:B------:R-:W-:Y:S02]  /*c5a0*/  ISETP.GT.AND P4, PT, R0, 0x19, P0 ;  /* 0x000000190000780c */ /* 0x000fe40000784270 */
[----:B0-----:R-:W-:Y:S01]  /*c5b0*/  IADD3 R8, P6, R4, UR11, RZ ;  /* 0x0000000b04087c10 */ /* 0x001fe2000ffde0ff */
[----:B------:R-:W-:Y:S01]  /*c5c0*/  @P3 STG.E.U16 desc[UR36][R6.64+0x30], R36 ;  /* 0x0000302406003986 */ /* 0x000fe2000c101524 */
[C---:B------:R-:W-:Y:S02]  /*c5d0*/  ISETP.GT.AND P3, PT, R0.reuse, 0x20, P1 ;  /* 0x000000200000780c */ /* 0x040fe40000f64270 */
[----:B------:R-:W-:Y:S01]  /*c5e0*/  IADD3.X R9, R5, UR10, RZ, P6, !PT ;  /* 0x0000000a05097c10 */ /* 0x000fe2000b7fe4ff */
[----:B------:R-:W-:Y:S01]  /*c5f0*/  @P2 STG.E.U16 desc[UR36][R6.64+0x32], R37 ;  /* 0x0000322506002986 */ /* 0x000fe2000c101524 */
[----:B------:R-:W-:-:S02]  /*c600*/  ISETP.GT.AND P2, PT, R0, 0x21, P1 ;  /* 0x000000210000780c */ /* 0x000fc40000f44270 */
[----:B------:R-:W-:Y:S01]  /*c610*/  F2FP.BF16.F32.PACK_AB R50, RZ, R50 ;  /* 0x00000032ff32723e */ /* 0x000fe200000010ff */
[----:B------:R0:W-:Y:S01]  /*c620*/  @P5 STG.E.U16 desc[UR36][R8.64+0x30], R38 ;  /* 0x0000302608005986 */ /* 0x0001e2000c101524 */
[----:B-1----:R-:W-:Y:S02]  /*c630*/  IADD3 R10, P6, R4, UR11, RZ ;  /* 0x0000000b040a7c10 */ /* 0x002fe4000ffde0ff */
[C---:B------:R-:W-:Y:S02]  /*c640*/  ISETP.GT.AND P5, PT, R0.reuse, 0x20, P0 ;  /* 0x000000200000780c */ /* 0x040fe400007a4270 */
[----:B------:R-:W-:Y:S02]  /*c650*/  IADD3.X R11, R5, UR10, RZ, P6, !PT ;  /* 0x0000000a050b7c10 */ /* 0x000fe4000b7fe4ff */
        /* <DEDUP_REMOVED lines=148> */
[----:B------:R-:W-:Y:S02]  /*cfa0*/  F2FP.BF16.F32.PACK_AB R81, RZ, R81 ;  /* 0x00000051ff51723e */ /* 0x000fe400000010ff */
[----:B------:R-:W-:Y:S02]  /*cfb0*/  IADD3.X R11, R5, UR10, RZ, P6, !PT ;  /* 0x0000000a050b7c10 */ /* 0x000fe4000b7fe4ff */
[----:B------:R-:W-:Y:S02]  /*cfc0*/  F2FP.BF16.F32.PACK_AB R82, RZ, R82 ;  /* 0x00000052ff52723e */ /* 0x000fe400000010ff */
[----:B------:R-:W-:Y:S01]  /*cfd0*/  F2FP.BF16.F32.PACK_AB R83, RZ, R83 ;  /* 0x00000053ff53723e */ /* 0x000fe200000010ff */
[----:B------:R1:W-:Y:S01]  /*cfe0*/  @P4 STG.E.U16 desc[UR36][R10.64+0xd2], R79 ;  /* 0x0000d24f0a004986 */ /* 0x0003e2000c101524 */
[----:B------:R-:W-:Y:S02]  /*cff0*/  ISETP.GT.AND P4, PT, R0, 0x70, P0 ;  /* 0x000000700000780c */ /* 0x000fe40000784270 */
[----:B0-----:R-:W-:Y:S01]  /*d000*/  IADD3 R8, P6, R4, UR11, RZ ;  /* 0x0000000b04087c10 */ /* 0x001fe2000ffde0ff */
[----:B------:R0:W-:Y:S01]  /*d010*/  @P3 STG.E.U16 desc[UR36][R6.64+0xe0], R80 ;  /* 0x0000e05006003986 */ /* 0x0001e2000c101524 */
[----:B------:R-:W-:-:S02]  /*d020*/  ISETP.GT.AND P3, PT, R0, 0x71, P0 ;  /* 0x000000710000780c */ /* 0x000fc40000764270 */
[C---:B------:R-:W-:Y:S01]  /*d030*/  IADD3.X R9, R5.reuse, UR10, RZ, P6, !PT ;  /* 0x0000000a05097c10 */ /* 0x040fe2000b7fe4ff */
[----:B------:R0:W-:Y:S01]  /*d040*/  @P2 STG.E.U16 desc[UR36][R6.64+0xe2], R81 ;  /* 0x0000e25106002986 */ /* 0x0001e2000c101524 */
[----:B------:R-:W-:Y:S02]  /*d050*/  ISETP.GT.AND P2, PT, R0, 0x78, P1 ;  /* 0x000000780000780c */ /* 0x000fe40000f44270 */
[----:B------:R-:W-:Y:S02]  /*d060*/  F2FP.BF16.F32.PACK_AB R84, RZ, R84 ;  /* 0x00000054ff54723e */ /* 0x000fe400000010ff */
[----:B-1----:R-:W-:Y:S01]  /*d070*/  IADD3 R10, P6, R4, UR11, RZ ;  /* 0x0000000b040a7c10 */ /* 0x002fe2000ffde0ff */
[----:B------:R0:W-:Y:S01]  /*d080*/  @P4 STG.E.U16 desc[UR36][R8.64+0xe0], R82 ;  /* 0x0000e05208004986 */ /* 0x0001e2000c101524 */
[----:B------:R-:W-:Y:S02]  /*d090*/  ISETP.GT.AND P1, PT, R0, 0x79, P1 ;  /* 0x000000790000780c */ /* 0x000fe40000f24270 */
[----:B------:R-:W-:-:S02]  /*d0a0*/  IADD3.X R11, R5, UR10, RZ, P6, !PT ;  /* 0x0000000a050b7c10 */ /* 0x000fc4000b7fe4ff */
[C---:B------:R-:W-:Y:S02]  /*d0b0*/  ISETP.GT.AND P5, PT, R0.reuse, 0x78, P0 ;  /* 0x000000780000780c */ /* 0x040fe400007a4270 */
[----:B------:R-:W-:Y:S01]  /*d0c0*/  ISETP.GT.AND P0, PT, R0, 0x79, P0 ;  /* 0x000000790000780c */ /* 0x000fe20000704270 */
[----:B------:R0:W-:Y:S01]  /*d0d0*/  @P3 STG.E.U16 desc[UR36][R10.64+0xe2], R83 ;  /* 0x0000e2530a003986 */ /* 0x0001e2000c101524 */
[----:B------:R-:W-:Y:S02]  /*d0e0*/  F2FP.BF16.F32.PACK_AB R85, RZ, R85 ;  /* 0x00000055ff55723e */ /* 0x000fe400000010ff */
[----:B------:R-:W-:Y:S01]  /*d0f0*/  F2FP.BF16.F32.PACK_AB R86, RZ, R86 ;  /* 0x00000056ff56723e */ /* 0x000fe200000010ff */
[----:B------:R0:W-:Y:S01]  /*d100*/  @P2 STG.E.U16 desc[UR36][R6.64+0xf0], R84 ;  /* 0x0000f05406002986 */ /* 0x0001e2000c101524 */
[C---:B------:R-:W-:Y:S02]  /*d110*/  IADD3 R12, P2, R4.reuse, UR11, RZ ;  /* 0x0000000b040c7c10 */ /* 0x040fe4000ff5e0ff */
[----:B------:R-:W-:Y:S01]  /*d120*/  IADD3 R4, P3, R4, UR11, RZ ;  /* 0x0000000b04047c10 */ /* 0x000fe2000ff7e0ff */
[----:B------:R0:W-:Y:S01]  /*d130*/  @P1 STG.E.U16 desc[UR36][R6.64+0xf2], R85 ;  /* 0x0000f25506001986 */ /* 0x0001e2000c101524 */
[----:B------:R-:W-:-:S02]  /*d140*/  IADD3.X R13, R5, UR10, RZ, P2, !PT ;  /* 0x0000000a050d7c10 */ /* 0x000fc400097fe4ff */
[----:B------:R-:W-:Y:S02]  /*d150*/  F2FP.BF16.F32.PACK_AB R87, RZ, R87 ;  /* 0x00000057ff57723e */ /* 0x000fe400000010ff */
[----:B------:R-:W-:Y:S01]  /*d160*/  IADD3.X R5, R5, UR10, RZ, P3, !PT ;  /* 0x0000000a05057c10 */ /* 0x000fe20009ffe4ff */
[----:B------:R0:W-:Y:S04]  /*d170*/  @P5 STG.E.U16 desc[UR36][R12.64+0xf0], R86 ;  /* 0x0000f0560c005986 */ /* 0x0001e8000c101524 */
[----:B------:R0:W-:Y:S02]  /*d180*/  @P0 STG.E.U16 desc[UR36][R4.64+0xf2], R87 ;  /* 0x0000f25704000986 */ /* 0x0001e4000c101524 */
.L_x_166:
[----:B------:R-:W-:Y:S05]  /*d190*/  BSYNC B0 ;  /* 0x0000000000007941 */ /* 0x000fea0003800000 */
.L_x_28:
[----:B------:R-:W-:Y:S01]  /*d1a0*/  ULDC UR4, c[0x0][0xc] ;  /* 0x0000030000047ab9 */ /* 0x000fe20000000800 */
[----:B------:R-:W-:Y:S01]  /*d1b0*/  ULDC UR5, c[0x0][0x10] ;  /* 0x0000040000057ab9 */ /* 0x000fe20000000800 */
[----:B0-----:R-:W0:Y:S01]  /*d1c0*/  LDC R3, c[0x0][0x14] ;  /* 0x00000500ff037b82 */ /* 0x001e220000000800 */
[----:B------:R-:W-:Y:S01]  /*d1d0*/  UIMAD.WIDE.U32 UR4, UR4, UR5, URZ ;  /* 0x00000005040472a5 */ /* 0x000fe2000f8e003f */
[----:B------:R-:W-:Y:S01]  /*d1e0*/  PRMT R0, RZ, 0x7610, R0 ;  /* 0x00007610ff007816 */ /* 0x000fe20000000000 */
[----:B------:R-:W-:Y:S01]  /*d1f0*/  UMOV UR42, 0xffffffff ;  /* 0xffffffff002a7882 */ /* 0x000fe20000000000 */
[----:B------:R-:W-:-:S03]  /*d200*/  UMOV UR43, 0xffffffff ;  /* 0xffffffff002b7882 */ /* 0x000fc60000000000 */
[----:B0-----:R-:W-:-:S04]  /*d210*/  IMAD.WIDE.U32 R16, R3, UR4, R16 ;  /* 0x0000000403107c25 */ /* 0x001fc8000f8e0010 */
[----:B------:R-:W-:Y:S01]  /*d220*/  IMAD R3, R3, UR5, RZ ;  /* 0x0000000503037c24 */ /* 0x000fe2000f8e02ff */
[----:B------:R-:W-:Y:S02]  /*d230*/  ULDC.64 UR4, c[0x0][0x650] ;  /* 0x0001940000047ab9 */ /* 0x000fe40000000a00 */
[----:B------:R-:W-:Y:S01]  /*d240*/  ISETP.GE.U32.AND P0, PT, R16, UR4, PT ;  /* 0x0000000410007c0c */ /* 0x000fe2000bf06070 */
[----:B------:R-:W-:-:S05]  /*d250*/  IMAD.IADD R17, R17, 0x1, R3 ;  /* 0x0000000111117824 */ /* 0x000fca00078e0203 */
[----:B------:R-:W-:-:S13]  /*d260*/  ISETP.GE.U32.AND.EX P0, PT, R17, UR5, PT, P0 ;  /* 0x0000000511007c0c */ /* 0x000fda000bf06100 */
[----:B------:R-:W-:Y:S05]  /*d270*/  @P0 BRA `(.L_x_167) ;  /* 0x0000000400880947 */ /* 0x000fea0003800000 */
[----:B------:R-:W0:Y:S01]  /*d280*/  S2UR UR6, SR_CTAID.X ;  /* 0x00000000000679c3 */ /* 0x000e220000002500 */
[----:B------:R-:W-:Y:S01]  /*d290*/  ULDC.64 UR12, c[0x0][0x628] ;  /* 0x00018a00000c7ab9 */ /* 0x000fe20000000a00 */
[----:B------:R-:W-:Y:S01]  /*d2a0*/  ULDC UR4, c[0x0][0x150] ;  /* 0x0000540000047ab9 */ /* 0x000fe20000000800 */
[----:B------:R-:W-:Y:S01]  /*d2b0*/  ISETP.NE.U32.AND P0, PT, RZ, UR12, PT ;  /* 0x0000000cff007c0c */ /* 0x000fe2000bf05070 */
[----:B------:R-:W-:Y:S01]  /*d2c0*/  ULDC UR15, c[0x0][0x630] ;  /* 0x00018c00000f7ab9 */ /* 0x000fe20000000800 */
[C---:B------:R-:W-:Y:S01]  /*d2d0*/  R2UR UR16, R16.reuse ;  /* 0x00000000101072ca */ /* 0x040fe200000e0000 */
[----:B------:R-:W-:Y:S01]  /*d2e0*/  ULDC UR19, c[0x0][0x154] ;  /* 0x0000550000137ab9 */ /* 0x000fe20000000800 */
[----:B------:R-:W-:Y:S01]  /*d2f0*/  ISETP.NE.AND.EX P0, PT, RZ, UR13, PT, P0 ;  /* 0x0000000dff007c0c */ /* 0x000fe2000bf05300 */
[----:B------:R-:W1:Y:S01]  /*d300*/  S2UR UR18, SR_CTAID.Y ;  /* 0x00000000001279c3 */ /* 0x000e620000002600 */
[----:B------:R-:W-:Y:S02]  /*d310*/  R2UR UR17, R17 ;  /* 0x00000000111172ca */ /* 0x000fe400000e0000 */
[----:B------:R-:W-:-:S02]  /*d320*/  R2UR UR10, R16 ;  /* 0x00000000100a72ca */ /* 0x000fc400000e0000 */
[----:B------:R-:W-:Y:S02]  /*d330*/  R2UR UR11, R17 ;  /* 0x00000000110b72ca */ /* 0x000fe400000e0000 */
[----:B0-----:R-:W-:-:S05]  /*d340*/  I2FP.F32.U32 R0, UR6 ;  /* 0x0000000600007c45 */ /* 0x001fca0008201000 */
[----:B------:R-:W-:-:S04]  /*d350*/  FMUL R0, R0, UR4 ;  /* 0x0000000400007c20 */ /* 0x000fc80008400000 */
[----:B------:R0:W0:Y:S01]  /*d360*/  F2I.U32.TRUNC.NTZ R3, R0 ;  /* 0x0000000000037305 */ /* 0x000022000020f000 */
[----:B-1----:R-:W-:Y:S05]  /*d370*/  @!P0 BRA `(.L_x_168) ;  /* 0x0000000000308947 */ /* 0x002fea0003800000 */
        /* <DEDUP_REMOVED lines=12> */
.L_x_168:
[----:B------:R-:W-:Y:S01]  /*d440*/  USHF.R.U64 UR43, UR10, UR15, UR11 ;  /* 0x0000000f0a2b7299 */ /* 0x000fe2000800120b */
[----:B0-----:R-:W-:Y:S01]  /*d450*/  I2FP.F32.U32 R0, UR18 ;  /* 0x0000001200007c45 */ /* 0x001fe20008201000 */
[----:B------:R-:W-:Y:S02]  /*d460*/  USHF.R.U32.HI UR4, URZ, UR15, UR11 ;  /* 0x0000000f3f047299 */ /* 0x000fe4000801160b */
        /* <DEDUP_REMOVED lines=8> */
[----:B------:R-:W-:Y:S01]  /*d4f0*/  UIMAD.WIDE.U32 UR8, UR10, UR12, UR8 ;  /* 0x0000000c0a0872a5 */ /* 0x000fe2000f8e0008 */
[----:B------:R-:W-:Y:S01]  /*d500*/  R2UR UR12, R3 ;  /* 0x00000000030c72ca */ /* 0x000fe200000e0000 */
[----:B------:R-:W-:Y:S01]  /*d510*/  UIMAD UR10, UR10, UR13, UR4 ;  /* 0x0000000d0a0a72a4 */ /* 0x000fe2000f8e0204 */
[----:B------:R-:W-:Y:S01]  /*d520*/  ULDC UR11, c[0x0][0x618] ;  /* 0x00018600000b7ab9 */ /* 0x000fe20000000800 */
[----:B------:R-:W-:Y:S02]  /*d530*/  ULDC UR21, c[0x0][0x658] ;  /* 0x0001960000157ab9 */ /* 0x000fe40000000800 */
[----:B------:R-:W-:Y:S01]  /*d540*/  UIADD3 UR9, UR9, UR10, URZ ;  /* 0x0000000a09097290 */ /* 0x000fe2000fffe03f */
[----:B------:R-:W-:Y:S01]  /*d550*/  UMOV UR15, 0xffffffff ;  /* 0xffffffff000f7882 */ /* 0x000fe20000000000 */
[----:B------:R-:W-:Y:S01]  /*d560*/  ULDC.64 UR4, c[0x0][0x640] ;  /* 0x0001900000047ab9 */ /* 0x000fe20000000a00 */
[----:B------:R-:W-:Y:S01]  /*d570*/  USHF.L.U32 UR15, UR15, UR21, URZ ;  /* 0x000000150f0f7299 */ /* 0x000fe2000800063f */
[----:B------:R-:W-:Y:S01]  /*d580*/  ISETP.NE.U32.AND P0, PT, RZ, UR4, PT ;  /* 0x00000004ff007c0c */ /* 0x000fe2000bf05070 */
[----:B------:R-:W-:-:S02]  /*d590*/  USHF.R.U64 UR16, UR8, UR11, UR9 ;  /* 0x0000000b08107299 */ /* 0x000fc40008001209 */
[----:B------:R-:W-:Y:S01]  /*d5a0*/  USHF.R.U32.HI UR8, URZ, UR11, UR9 ;  /* 0x0000000b3f087299 */ /* 0x000fe20008011609 */
[----:B0-----:R-:W-:Y:S01]  /*d5b0*/  R2UR UR14, R0 ;  /* 0x00000000000e72ca */ /* 0x001fe200000e0000 */
[----:B------:R-:W-:Y:S01]  /*d5c0*/  ULDC UR17, c[0x0][0x608] ;  /* 0x0001820000117ab9 */ /* 0x000fe20000000800 */
[----:B------:R-:W-:Y:S01]  /*d5d0*/  ULOP3.LUT UR41, URZ, UR15, URZ, 0x33, !UPT ;  /* 0x0000000f3f297292 */ /* 0x000fe2000f8e333f */
[----:B------:R-:W-:Y:S01]  /*d5e0*/  ISETP.NE.AND.EX P0, PT, RZ, UR5, PT, P0 ;  /* 0x00000005ff007c0c */ /* 0x000fe2000bf05300 */
[----:B------:R-:W-:Y:S02]  /*d5f0*/  USHF.R.U64 UR15, UR16, UR17, UR8 ;  /* 0x00000011100f7299 */ /* 0x000fe40008001208 */
[----:B------:R-:W-:Y:S02]  /*d600*/  USHF.R.U32.HI UR8, URZ, UR17, UR8 ;  /* 0x000000113f087299 */ /* 0x000fe40008011608 */
[----:B------:R-:W-:Y:S02]  /*d610*/  UIADD3 UR12, -UR12, URZ, URZ ;  /* 0x0000003f0c0c7290 */ /* 0x000fe4000fffe13f */
[----:B------:R-:W-:Y:S01]  /*d620*/  USHF.R.U64 UR17, UR15, UR21, UR8 ;  /* 0x000000150f117299 */ /* 0x000fe20008001208 */
[----:B------:R-:W-:Y:S01]  /*d630*/  UMOV UR19, 0x1 ;  /* 0x0000000100137882 */ /* 0x000fe20000000000 */
[----:B------:R-:W-:Y:S01]  /*d640*/  ULDC UR13, c[0x0][0x144] ;  /* 0x00005100000d7ab9 */ /* 0x000fe20000000800 */
[----:B------:R-:W-:Y:S01]  /*d650*/  ULDC UR7, c[0x0][0x600] ;  /* 0x0001800000077ab9 */ /* 0x000fe20000000800 */
[----:B------:R-:W-:-:S02]  /*d660*/  USHF.L.U32 UR24, UR19, UR21, URZ ;  /* 0x0000001513187299 */ /* 0x000fc4000800063f */
[----:B------:R-:W-:Y:S02]  /*d670*/  USHF.R.U32.HI UR8, URZ, UR21, UR8 ;  /* 0x000000153f087299 */ /* 0x000fe40008011608 */
[----:B------:R-:W-:Y:S02]  /*d680*/  UIMAD UR21, UR13, UR12, UR6 ;  /* 0x0000000c0d1572a4 */ /* 0x000fe4000f8e0206 */
[----:B------:R-:W-:Y:S02]  /*d690*/  UIADD3 UR20, UR7, -0x1, URZ ;  /* 0xffffffff07147890 */ /* 0x000fe4000fffe03f */
[----:B------:R-:W-:Y:S01]  /*d6a0*/  UIADD3 UR19, -UR14, URZ, URZ ;  /* 0x0000003f0e137290 */ /* 0x000fe2000fffe13f */
        /* <DEDUP_REMOVED lines=17> */
.L_x_169:
[----:B------:R-:W-:Y:S01]  /*d7c0*/  UISETP.NE.AND UP0, UPT, UR46, URZ, UPT ;  /* 0x0000003f2e00728c */ /* 0x000fe2000bf05270 */
[----:B------:R-:W-:Y:S01]  /*d7d0*/  IMAD.MOV.U32 R0, RZ, RZ, 0x1 ;  /* 0x00000001ff007424 */ /* 0x000fe200078e00ff */
[----:B------:R-:W-:Y:S02]  /*d7e0*/  USHF.R.U64 UR4, UR6, UR22, UR8 ;  /* 0x0000001606047299 */ /* 0x000fe40008001208 */
[----:B------:R-:W-:Y:S02]  /*d7f0*/  ULOP3.LUT UR41, UR15, UR41, URZ, 0xc0, !UPT ;  /* 0x000000290f297292 */ /* 0x000fe4000f8ec03f */
[----:B------:R-:W-:Y:S02]  /*d800*/  UIADD3 UR5, -UR4, URZ, URZ ;  /* 0x0000003f04057290 */ /* 0x000fe4000fffe13f */
[----:B------:R-:W-:Y:S02]  /*d810*/  UIMAD UR41, UR24, UR4, UR41 ;  /* 0x00000004182972a4 */ /* 0x000fe4000f8e0229 */
[----:B------:R-:W-:-:S02]  /*d820*/  ULOP3.LUT UR16, UR16, UR20, URZ, 0xc0, !UPT ;  /* 0x0000001410107292 */ /* 0x000fc4000f8ec03f */
[----:B------:R-:W-:Y:S02]  /*d830*/  @UP0 UIMAD UR21, UR25, UR19, UR18 ;  /* 0x00000013191502a4 */ /* 0x000fe4000f8e0212 */
[----:B------:R-:W-:-:S03]  /*d840*/  UIMAD UR4, UR5, UR23, UR17 ;  /* 0x00000017050472a4 */ /* 0x000fc6000f8e0211 */
[----:B------:R-:W-:Y:S01]  /*d850*/  ULDC UR5, c[0x0][0x610] ;  /* 0x0001840000057ab9 */ /* 0x000fe20000000800 */
[----:B------:R-:W-:Y:S02]  /*d860*/  UIMAD UR4, UR4, UR7, UR16 ;  /* 0x00000007040472a4 */ /* 0x000fe4000f8e0210 */
[----:B------:R-:W-:-:S04]  /*d870*/  UIMAD UR41, UR41, UR5, UR21 ;  /* 0x00000005292972a4 */ /* 0x000fc8000f8e0215 */
[----:B------:R-:W-:Y:S02]  /*d880*/  USEL UR42, UR4, UR41, !UP0 ;  /* 0x00000029042a7287 */ /* 0x000fe4000c000000 */
[----:B------:R-:W-:-:S12]  /*d890*/  USEL UR41, UR41, UR4, !UP0 ;  /* 0x0000000429297287 */ /* 0x000fd8000c000000 */
.L_x_167:
[----:B------:R-:W-:-:S13]  /*d8a0*/  LOP3.LUT P0, RZ, R0, 0xff, RZ, 0xc0, !PT ;  /* 0x000000ff00ff7812 */ /* 0x000fda000780c0ff */
[----:B------:R-:W-:Y:S05]  /*d8b0*/  @P0 BRA `(.L_x_170) ;  /* 0xffffff38001c0947 */ /* 0x000fea000383ffff */
[----:B------:R-:W-:Y:S05]  /*d8c0*/  EXIT ;  /* 0x000000000000794d */ /* 0x000fea0003800000 */
.L_x_3:
[----:B------:R-:W-:Y:S01]  /*d8d0*/  ULDC.64 UR8, c[0x0][0x650] ;  /* 0x0001940000087ab9 */ /* 0x000fe20000000a00 */
[----:B------:R-:W-:Y:S01]  /*d8e0*/  PRMT R0, RZ, 0x7610, R0 ;  /* 0x00007610ff007816 */ /* 0x000fe20000000000 */
[----:B------:R-:W-:Y:S01]  /*d8f0*/  IMAD.MOV.U32 R3, RZ, RZ, -0x1 ;  /* 0xffffffffff037424 */ /* 0x000fe200078e00ff */
[----:B------:R-:W-:Y:S01]  /*d900*/  ISETP.GE.U32.AND P0, PT, R16, UR8, PT ;  /* 0x0000000810007c0c */ /* 0x000fe2000bf06070 */
[----:B------:R-:W-:Y:S02]  /*d910*/  IMAD.MOV.U32 R4, RZ, RZ, -0x1 ;  /* 0xffffffffff047424 */ /* 0x000fe400078e00ff */
[----:B------:R-:W-:Y:S01]  /*d920*/  IMAD.MOV.U32 R11, RZ, RZ, -0x1 ;  /* 0xffffffffff0b7424 */ /* 0x000fe200078e00ff */
[----:B------:R-:W-:-:S13]  /*d930*/  ISETP.GE.U32.AND.EX P0, PT, R17, UR9, PT, P0 ;  /* 0x0000000911007c0c */ /* 0x000fda000bf06100 */
[----:B------:R-:W-:Y:S05]  /*d940*/  @P0 BRA `(.L_x_171) ;  /* 0x00000004008c0947 */ /* 0x000fea0003800000 */
[----:B------:R-:W-:Y:S01]  /*d950*/  I2FP.F32.U32 R0, UR4 ;  /* 0x0000000400007c45 */ /* 0x000fe20008201000 */
[----:B0-----:R-:W-:Y:S01]  /*d960*/  ULDC.64 UR16, c[0x0][0x628] ;  /* 0x00018a0000107ab9 */ /* 0x001fe20000000a00 */
        /* <DEDUP_REMOVED lines=24> */
.L_x_172:
        /* <DEDUP_REMOVED lines=24> */
[----:B------:R-:W-:Y:S01]  /*dc70*/  UMOV UR19, 0x1 ;  /* 0x0000000100137882 */ /* 0x000fe20000000000 */
[----:B------:R-:W-:Y:S01]  /*dc80*/  ULDC UR20, c[0x0][0x608] ;  /* 0x0001820000147ab9 */ /* 0x000fe20000000800 */
[----:B------:R-:W-:Y:S01]  /*dc90*/  USHF.L.U32 UR26, UR19, UR23, URZ ;  /* 0x00000017131a7299 */ /* 0x000fe2000800063f */
[----:B------:R-:W-:Y:S01]  /*dca0*/  ISETP.NE.AND.EX P0, PT, RZ, UR9, PT, P0 ;  /* 0x00000009ff007c0c */ /* 0x000fe2000bf05300 */
[----:B------:R-:W-:Y:S02]  /*dcb0*/  USHF.R.U64 UR19, UR18, UR20, UR11 ;  /* 0x0000001412137299 */ /* 0x000fe4000800120b */
[----:B------:R-:W-:Y:S02]  /*dcc0*/  USHF.R.U32.HI UR11, URZ, UR20, UR11 ;  /* 0x000000143f0b7299 */ /* 0x000fe4000801160b */
[----:B------:R-:W-:-:S02]  /*dcd0*/  UIADD3 UR15, -UR15, URZ, URZ ;  /* 0x0000003f0f0f7290 */ /* 0x000fc4000fffe13f */
[----:B------:R-:W-:Y:S01]  /*dce0*/  USHF.R.U64 UR20, UR19, UR23, UR11 ;  /* 0x0000001713147299 */ /* 0x000fe2000800120b */
[----:B------:R-:W-:Y:S01]  /*dcf0*/  ULDC UR16, c[0x0][0x144] ;  /* 0x0000510000107ab9 */ /* 0x000fe20000000800 */
[----:B------:R-:W-:Y:S01]  /*dd00*/  ULDC UR6, c[0x0][0x600] ;  /* 0x0001800000067ab9 */ /* 0x000fe20000000800 */
[----:B------:R-:W-:Y:S02]  /*dd10*/  USHF.R.U32.HI UR11, URZ, UR23, UR11 ;  /* 0x000000173f0b7299 */ /* 0x000fe4000801160b */
[----:B------:R-:W-:Y:S02]  /*dd20*/  UIMAD UR23, UR16, UR15, UR4 ;  /* 0x0000000f101772a4 */ /* 0x000fe4000f8e0204 */
[----:B------:R-:W-:Y:S02]  /*dd30*/  UIADD3 UR22, UR6, -0x1, URZ ;  /* 0xffffffff06167890 */ /* 0x000fe4000fffe03f */
[----:B------:R-:W-:Y:S02]  /*dd40*/  ULOP3.LUT UR27, URZ, UR13, URZ, 0x33, !UPT ;  /* 0x0000000d3f1b7292 */ /* 0x000fe4000f8e333f */
        /* <DEDUP_REMOVED lines=18> */
.L_x_173:
[----:B------:R-:W-:Y:S01]  /*de70*/  UISETP.NE.AND UP0, UPT, UR46, URZ, UPT ;  /* 0x0000003f2e00728c */ /* 0x000fe2000bf05270 */
[----:B------:R-:W-:Y:S01]  /*de80*/  IMAD.MOV.U32 R0, RZ, RZ, 0x1 ;  /* 0x00000001ff007424 */ /* 0x000fe200078e00ff */
[----:B------:R-:W-:Y:S01]  /*de90*/  USHF.R.U64 UR8, UR4, UR24, UR11 ;  /* 0x0000001804087299 */ /* 0x000fe2000800120b */
[----:B------:R-:W-:Y:S01]  /*dea0*/  IMAD.U32 R11, RZ, RZ, UR5 ;  /* 0x00000005ff0b7e24 */ /* 0x000fe2000f8e00ff */
[----:B------:R-:W-:Y:S02]  /*deb0*/  ULOP3.LUT UR4, UR19, UR27, URZ, 0xc0, !UPT ;  /* 0x0000001b13047292 */ /* 0x000fe4000f8ec03f */
[----:B------:R-:W-:Y:S02]  /*dec0*/  ULOP3.LUT UR18, UR18, UR22, URZ, 0xc0, !UPT ;  /* 0x0000001612127292 */ /* 0x000fe4000f8ec03f */
[----:B------:R-:W-:-:S03]  /*ded0*/  UIMAD UR4, UR26, UR8, UR4 ;  /* 0x000000081a0472a4 */ /* 0x000fc6000f8e0204 */
[----:B------:R-:W-:Y:S02]  /*dee0*/  @UP0 UIMAD UR23, UR28, UR21, UR7 ;  /* 0x000000151c1702a4 */ /* 0x000fe4000f8e0207 */
[----:B------:R-:W-:-:S03]  /*def0*/  UIADD3 UR7, -UR8, URZ, URZ ;  /* 0x0000003f08077290 */ /* 0x000fc6000fffe13f */
[----:B------:R-:W-:Y:S01]  /*df00*/  ULDC UR8, c[0x0][0x610] ;  /* 0x0001840000087ab9 */ /* 0x000fe20000000800 */
[----:B------:R-:W-:Y:S02]  /*df10*/  UIMAD UR7, UR7, UR25, UR20 ;  /* 0x00000019070772a4 */ /* 0x000fe4000f8e0214 */
[----:B------:R-:W-:Y:S02]  /*df20*/  UIMAD UR4, UR4, UR8, UR23 ;  /* 0x00000008040472a4 */ /* 0x000fe4000f8e0217 */
[----:B------:R-:W-:-:S04]  /*df30*/  UIMAD UR7, UR7, UR6, UR18 ;  /* 0x00000006070772a4 */ /* 0x000fc8000f8e0212 */
[----:B------:R-:W-:Y:S02]  /*df40*/  USEL UR6, UR7, UR4, !UP0 ;  /* 0x0000000407067287 */ /* 0x000fe4000c000000 */
[----:B------:R-:W-:-:S04]  /*df50*/  USEL UR4, UR4, UR7, !UP0 ;  /* 0x0000000704047287 */ /* 0x000fc8000c000000 */
[----:B------:R-:W-:Y:S02]  /*df60*/  IMAD.U32 R4, RZ, RZ, UR6 ;  /* 0x00000006ff047e24 */ /* 0x000fe4000f8e00ff */
[----:B------:R-:W-:-:S07]  /*df70*/  IMAD.U32 R3, RZ, RZ, UR4 ;  /* 0x00000004ff037e24 */ /* 0x000fce000f8e00ff */
.L_x_171:
[----:B------:R-:W-:-:S08]  /*df80*/  NOP ;  /* 0x0000000000007918 */ /* 0x000fd00000000000 */
[----:B------:R-:W1:-:S00]  /*df90*/  USETMAXREG.DEALLOC.CTAPOOL 0x28 ;  /* 0x00000028000079c8 */ /* 0x000e4000080e0500 */
[----:B------:R-:W-:-:S13]  /*dfa0*/  ISETP.NE.AND P0, PT, RZ, UR10, PT ;  /* 0x0000000aff007c0c */ /* 0x000fda000bf05270 */
[----:B0-----:R-:W-:Y:S05]  /*dfb0*/  @P0 EXIT ;  /* 0x000000000000094d */ /* 0x001fea0003800000 */
[----:B-1----:R-:W-:Y:S01]  /*dfc0*/  LOP3.LUT P0, RZ, R0, 0xff, RZ, 0xc0, !PT ;  /* 0x000000ff00ff7812 */ /* 0x002fe2000780c0ff */
[----:B------:R-:W-:Y:S02]  /*dfd0*/  IMAD.MOV.U32 R0, RZ, RZ, 0x1 ;  /* 0x00000001ff007424 */ /* 0x000fe400078e00ff */
[----:B------:R-:W-:-:S10]  /*dfe0*/  IMAD.MOV.U32 R8, RZ, RZ, RZ ;  /* 0x000000ffff087224 */ /* 0x000fd400078e00ff */
[----:B------:R-:W-:Y:S05]  /*dff0*/  @!P0 BRA `(.L_x_174) ;  /* 0x0000000c00508947 */ /* 0x000fea0003800000 */
[----:B------:R-:W-:Y:S01]  /*e000*/  ULDC UR4, c[0x0][0x28c] ;  /* 0x0000a30000047ab9 */ /* 0x000fe20000000800 */
[----:B------:R-:W-:Y:S01]  /*e010*/  ULDC UR6, c[0x0][0x658] ;  /* 0x0001960000067ab9 */ /* 0x000fe20000000800 */
[----:B------:R-:W-:Y:S01]  /*e020*/  UIADD3 UR10, UR4, 0x1f, URZ ;  /* 0x0000001f040a7890 */ /* 0x000fe2000fffe03f */
[C---:B------:R-:W-:Y:S01]  /*e030*/  LOP3.LUT P2, RZ, R2.reuse, 0x7f, RZ, 0xc0, !PT ;  /* 0x0000007f02ff7812 */ /* 0x040fe2000784c0ff */
[----:B------:R-:W-:Y:S01]  /*e040*/  UMOV UR7, 0xffffffff ;  /* 0xffffffff00077882 */ /* 0x000fe20000000000 */
[----:B------:R-:W-:Y:S01]  /*e050*/  ULDC UR5, c[0x0][0x600] ;  /* 0x0001800000057ab9 */ /* 0x000fe20000000800 */
[----:B------:R-:W-:Y:S01]  /*e060*/  UMOV UR9, 0x1 ;  /* 0x0000000100097882 */ /* 0x000fe20000000000 */
[----:B------:R-:W-:Y:S01]  /*e070*/  USHF.L.U32 UR7, UR7, UR6, URZ ;  /* 0x0000000607077299 */ /* 0x000fe2000800063f */
[----:B------:R-:W-:Y:S01]  /*e080*/  LOP3.LUT P0, RZ, R2, 0x1f, RZ, 0xc0, !PT ;  /* 0x0000001f02ff7812 */ /* 0x000fe2000780c0ff */
[----:B------:R-:W-:Y:S01]  /*e090*/  UIADD3 UR4, UR5, -0x1, URZ ;  /* 0xffffffff05047890 */ /* 0x000fe2000fffe03f */
[----:B------:R-:W-:Y:S01]  /*e0a0*/  BSSY B0, `(.L_x_174) ;  /* 0x00000c9000007945 */ /* 0x000fe20003800000 */
[----:B------:R-:W-:Y:S01]  /*e0b0*/  USHF.R.S32.HI UR11, URZ, 0x1f, UR10 ;  /* 0x0000001f3f0b7899 */ /* 0x000fe2000801140a */
[----:B------:R-:W-:Y:S01]  /*e0c0*/  PLOP3.LUT P0, PT, P0, P2, PT, 0x8a, 0x0 ;  /* 0x000000000000781c */ /* 0x000fe20000705172 */
[----:B------:R-:W-:Y:S01]  /*e0d0*/  ULDC UR8, c[0x0][0xc] ;  /* 0x0000030000087ab9 */ /* 0x000fe20000000800 */
[----:B------:R-:W-:Y:S01]  /*e0e0*/  USHF.L.U32 UR5, UR9, UR6, URZ ;  /* 0x0000000609057299 */ /* 0x000fe2000800063f */
[----:B------:R-:W-:Y:S01]  /*e0f0*/  IMAD.MOV.U32 R9, RZ, RZ, 0x1 ;  /* 0x00000001ff097424 */ /* 0x000fe200078e00ff */
[----:B------:R-:W-:Y:S01]  /*e100*/  ULEA.HI UR11, UR11, UR10, URZ, 0x5 ;  /* 0x0000000a0b0b7291 */ /* 0x000fe2000f8f283f */
[----:B------:R-:W-:Y:S01]  /*e110*/  IMAD.MOV.U32 R0, RZ, RZ, 0x1 ;  /* 0x00000001ff007424 */ /* 0x000fe200078e00ff */
[----:B------:R-:W-:Y:S01]  /*e120*/  ULDC UR9, c[0x0][0x10] ;  /* 0x0000040000097ab9 */ /* 0x000fe20000000800 */
[----:B------:R-:W-:Y:S01]  /*e130*/  ULOP3.LUT UR6, URZ, UR7, URZ, 0x33, !UPT ;  /* 0x000000073f067292 */ /* 0x000fe2000f8e333f */
[----:B------:R-:W-:Y:S01]  /*e140*/  IMAD.MOV.U32 R8, RZ, RZ, RZ ;  /* 0x000000ffff087224 */ /* 0x000fe200078e00ff */
[----:B------:R-:W-:Y:S01]  /*e150*/  UIMAD.WIDE.U32 UR8, UR8, UR9, URZ ;  /* 0x00000009080872a5 */ /* 0x000fe2000f8e003f */
[----:B------:R-:W-:Y:S01]  /*e160*/  ULDC UR7, c[0x0][0x14] ;  /* 0x0000050000077ab9 */ /* 0x000fe20000000800 */
[----:B------:R-:W-:-:S02]  /*e170*/  USHF.R.S32.HI UR19, URZ, 0x5, UR11 ;  /* 0x000000053f137899 */ /* 0x000fc4000801140b */
[----:B------:R-:W-:Y:S02]  /*e180*/  UIMAD.WIDE.U32 UR22, UR8, UR7, URZ ;  /* 0x00000007081672a5 */ /* 0x000fe4000f8e003f */
[----:B------:R-:W-:Y:S02]  /*e190*/  UIMAD UR13, UR9, UR7, URZ ;  /* 0x00000007090d72a4 */ /* 0x000fe4000f8e023f */
[----:B------:R-:W-:Y:S02]  /*e1a0*/  ULOP3.LUT UR21, UR40, 0x2, URZ, 0xfc, !UPT ;  /* 0x0000000228157892 */ /* 0x000fe4000f8efc3f */
[----:B------:R-:W-:Y:S02]  /*e1b0*/  UIADD3 UR13, UR23, UR13, URZ ;  /* 0x0000000d170d7290 */ /* 0x000fe4000fffe03f */
[----:B------:R-:W-:Y:S01]  /*e1c0*/  UIADD3 UR26, UR19, 0x1, URZ ;  /* 0x00000001131a7890 */ /* 0x000fe2000fffe03f */
[----:B------:R-:W-:-:S11]  /*e1d0*/  ULDC.64 UR24, c[0x0][0x198] ;  /* 0x0000660000187ab9 */ /* 0x000fd60000000a00 */
.L_x_186:
[----:B------:R-:W-:-:S03]  /*e1e0*/  UMOV UR7, 0xffffffff ;  /* 0xffffffff00077882 */ /* 0x000fc60000000000 */
[----:B------:R-:W-:Y:S05]  /*e1f0*/  BRA.DIV UR7, `(.L_x_175) ;  /* 0x00000012072c7947 */ /* 0x000fea000b800000 */
[----:B------:R-:W-:-:S13]  /*e200*/  ELECT P6, URZ, PT ;  /* 0x00000000003f782f */ /* 0x000fda00038c0000 */
.L_x_200:
[----:B------:R-:W0:Y:S01]  /*e210*/  LDC R2, c[0x0][0x28c] ;  /* 0x0000a300ff027b82 */ /* 0x000e220000000800 */
[----:B------:R-:W-:Y:S01]  /*e220*/  BSSY B1, `(.L_x_176) ;  /* 0x0000038000017945 */ /* 0x000fe20003800000 */
[----:B0-----:R-:W-:-:S13]  /*e230*/  ISETP.LT.OR P6, PT, R2, 0x1, !P6 ;  /* 0x000000010200780c */ /* 0x001fda00077c1670 */
[----:B------:R-:W-:Y:S05]  /*e240*/  @P6 BRA `(.L_x_177) ;  /* 0x0000000000d46947 */ /* 0x000fea0003800000 */
[----:B------:R-:W-:Y:S02]  /*e250*/  IMAD R7, R3, 0x180, RZ ;  /* 0x0000018003077824 */ /* 0x000fe400078e02ff */
[----:B------:R-:W-:Y:S02]  /*e260*/  IMAD.SHL.U32 R6, R4, 0x80, RZ ;  /* 0x0000008004067824 */ /* 0x000fe400078e00ff */
[----:B------:R-:W-:Y:S02]  /*e270*/  IMAD.MOV.U32 R12, RZ, RZ, RZ ;  /* 0x000000ffff0c7224 */ /* 0x000fe400078e00ff */
[----:B------:R-:W-:Y:S02]  /*e280*/  IMAD.U32 R14, RZ, RZ, UR26 ;  /* 0x0000001aff0e7e24 */ /* 0x000fe4000f8e00ff */
[----:B------:R-:W-:Y:S02]  /*e290*/  IMAD.MOV.U32 R2, RZ, RZ, R0 ;  /* 0x000000ffff027224 */ /* 0x000fe400078e0000 */
[----:B------:R-:W-:-:S07]  /*e2a0*/  IMAD.MOV.U32 R3, RZ, RZ, R8 ;  /* 0x000000ffff037224 */ /* 0x000fce00078e0008 */
.L_x_181:
[----:B------:R-:W0:Y:S01]  /*e2b0*/  S2R R5, SR_CgaCtaId ;  /* 0x0000000000057919 */ /* 0x000e220000008800 */
[----:B------:R-:W-:-:S04]  /*e2c0*/  MOV R4, 0x400 ;  /* 0x0000040000047802 */ /* 0x000fc80000000f00 */
[----:B0-----:R-:W-:Y:S02]  /*e2d0*/  LEA R10, R5, R4, 0x18 ;  /* 0x00000004050a7211 */ /* 0x001fe400078ec0ff */
[----:B------:R-:W-:Y:S01]  /*e2e0*/  SHF.L.U32 R4, R2, 0x1f, RZ ;  /* 0x0000001f02047819 */ /* 0x000fe200000006ff */
[----:B------:R-:W0:Y:S02]  /*e2f0*/  @!P2 LDC R5, c[0x0][0x500] ;  /* 0x00014000ff05ab82 */ /* 0x000e240000000800 */
[----:B------:R-:W-:-:S04]  /*e300*/  IMAD R13, R3, 0x8, R10 ;  /* 0x00000008030d7824 */ /* 0x000fc800078e020a */
[----:B------:R-:W1:Y:S02]  /*e310*/  SYNCS.PHASECHK.TRANS64.TRYWAIT P1, [R13+URZ+0x38], R4 ;  /* 0x000038040d0075a7 */ /* 0x000e64000802017f */
[----:B-1----:R-:W-:Y:S05]  /*e320*/  @!P1 BRA `(.L_x_178) ;  /* 0x0000001000009947 */ /* 0x002fea0003800000 */
.L_x_201:
[----:B------:R-:W-:Y:S01]  /*e330*/  UPRMT UR7, UR21, 0x9910, URZ ;  /* 0x0000991015077896 */ /* 0x000fe2000800003f */
[----:B0-----:R0:W-:Y:S03]  /*e340*/  @!P2 SYNCS.ARRIVE.TRANS64 RZ, [R13+URZ], R5 ;  /* 0x000000050dffa9a7 */ /* 0x0011e6000800003f */
[----:B------:R-:W-:-:S06]  /*e350*/  UISETP.NE.AND UP0, UPT, UR7, 0x2, UPT ;  /* 0x000000020700788c */ /* 0x000fcc000bf05270 */
[----:B------:R-:W-:-:S13]  /*e360*/  PLOP3.LUT P1, PT, PT, PT, UP0, 0x80, 0x0 ;  /* 0x000000000000781c */ /* 0x000fda0003f2f008 */
[----:B0-----:R-:W-:Y:S05]  /*e370*/  @P1 BRA `(.L_x_179) ;  /* 0x0000000000041947 */ /* 0x001fea0003800000 */
[----:B------:R-:W-:Y:S01]  /*e380*/  BPT.TRAP 0x1 ;  /* 0x000000040000795c */ /* 0x000fe20000300000 */
.L_x_179:
[----:B------:R-:W-:Y:S05]  /*e390*/  @P0 BRA `(.L_x_180) ;  /* 0x0000000000040947 */ /* 0x000fea0003800000 */
[----:B------:R-:W-:Y:S01]  /*e3a0*/  BPT.TRAP 0x1 ;  /* 0x000000040000795c */ /* 0x000fe20000300000 */
.L_x_180:
[--C-:B-1----:R-:W-:Y:S01]  /*e3b0*/  IMAD R4, R3, 0x6000, R10.reuse ;  /* 0x0000600003047824 */ /* 0x102fe200078e020a */
[----:B------:R-:W-:Y:S01]  /*e3c0*/  R2UR UR9, R13 ;  /* 0x000000000d0972ca */ /* 0x000fe200000e0000 */
[----:B------:R-:W-:Y:S01]  /*e3d0*/  IMAD R10, R3, 0x2000, R10 ;  /* 0x00002000030a7824 */ /* 0x000fe200078e020a */
[----:B------:R-:W-:Y:S01]  /*e3e0*/  UIADD3 UR14, UP0, UR24, 0xf0, URZ ;  /* 0x000000f0180e7890 */ /* 0x000fe2000ff1e03f */
[----:B------:R-:W-:Y:S01]  /*e3f0*/  VIADD R14, R14, 0xffffffff ;  /* 0xffffffff0e0e7836 */ /* 0x000fe20000000000 */
[----:B------:R-:W-:Y:S01]  /*e400*/  R2UR UR7, R4 ;  /* 0x00000000040772ca */ /* 0x000fe200000e0000 */
[----:B------:R-:W-:Y:S01]  /*e410*/  UIADD3 UR28, UP1, UR24, 0x1f0, URZ ;  /* 0x000001f0181c7890 */ /* 0x000fe2000ff3e03f */
[----:B------:R-:W-:Y:S01]  /*e420*/  R2UR UR8, R10 ;  /* 0x000000000a0872ca */ /* 0x000fe200000e0000 */
[----:B------:R-:W-:Y:S01]  /*e430*/  UIADD3.X UR15, URZ, UR25, URZ, UP0, !UPT ;  /* 0x000000193f0f7290 */ /* 0x000fe200087fe43f */
[----:B------:R-:W-:Y:S01]  /*e440*/  R2UR UR11, R7 ;  /* 0x00000000070b72ca */ /* 0x000fe200000e0000 */
[----:B------:R-:W-:Y:S01]  /*e450*/  VIADD R3, R3, 0x1 ;  /* 0x0000000103037836 */ /* 0x000fe20000000000 */
[----:B------:R-:W-:Y:S01]  /*e460*/  R2UR UR10, R12 ;  /* 0x000000000c0a72ca */ /* 0x000fe200000e0000 */
[----:B------:R-:W-:Y:S01]  /*e470*/  UIADD3.X UR29, URZ, UR25, URZ, UP1, !UPT ;  /* 0x000000193f1d7290 */ /* 0x000fe20008ffe43f */
[----:B------:R-:W-:Y:S01]  /*e480*/  R2UR UR12, R11 ;  /* 0x000000000b0c72ca */ /* 0x000fe200000e0000 */
[----:B------:R-:W-:Y:S01]  /*e490*/  UMOV UR16, 0x0 ;  /* 0x0000000000107882 */ /* 0x000fe20000000000 */
[----:B------:R-:W-:Y:S01]  /*e4a0*/  R2UR UR20, R6 ;  /* 0x00000000061472ca */ /* 0x000fe200000e0000 */
[----:B------:R-:W-:Y:S01]  /*e4b0*/  UMOV UR17, 0x10000000 ;  /* 0x1000000000117882 */ /* 0x000fe20000000000 */
[----:B------:R-:W-:Y:S01]  /*e4c0*/  ISETP.GT.AND P3, PT, R14, 0x1, PT ;  /* 0x000000010e00780c */ /* 0x000fe20003f64270 */
[----:B------:R-:W-:Y:S01]  /*e4d0*/  UIADD3 UR7, UR7, 0x180, URZ ;  /* 0x0000018007077890 */ /* 0x000fe2000fffe03f */
[----:B------:R-:W-:Y:S01]  /*e4e0*/  ISETP.NE.AND P1, PT, R3, 0x7, PT ;  /* 0x000000070300780c */ /* 0x000fe20003f25270 */
[----:B------:R-:W-:Y:S01]  /*e4f0*/  UIADD3 UR18, UR8, 0x2a180, URZ ;  /* 0x0002a18008127890 */ /* 0x000fe2000fffe03f */
[----:B------:R-:W-:-:S02]  /*e500*/  VIADD R12, R12, 0x20 ;  /* 0x000000200c0c7836 */ /* 0x000fc40000000000 */
[----:B------:R-:W-:Y:S02]  /*e510*/  SEL R5, RZ, 0x1, P1 ;  /* 0x00000001ff057807 */ /* 0x000fe40000800000 */
[----:B------:R-:W-:Y:S01]  /*e520*/  UMOV UR8, UR7 ;  /* 0x0000000700087c82 */ /* 0x000fe20008000000 */
[----:B------:R-:W-:Y:S01]  /*e530*/  SEL R3, R3, RZ, P1 ;  /* 0x000000ff03037207 */ /* 0x000fe20000800000 */
[----:B------:R0:W-:Y:S01]  /*e540*/  UTMALDG.3D [UR8], [UR14], desc[UR16] ;  /* 0x000010080e0075b4 */ /* 0x0001e20008011000 */
[----:B------:R-:W-:Y:S01]  /*e550*/  LOP3.LUT R2, R2, R5, RZ, 0x3c, !PT ;  /* 0x0000000502027212 */ /* 0x000fe200078e3cff */
[----:B0-----:R-:W-:Y:S01]  /*e560*/  UMOV UR8, UR18 ;  /* 0x0000001200087c82 */ /* 0x001fe20008000000 */
[----:B------:R-:W-:Y:S02]  /*e570*/  UMOV UR11, UR20 ;  /* 0x00000014000b7c82 */ /* 0x000fe40008000000 */
[----:B------:R0:W-:Y:S02]  /*e580*/  UTMALDG.3D [UR8], [UR28], desc[UR16] ;  /* 0x000010081c0075b4 */ /* 0x0001e40008011000 */
[----:B0-----:R-:W-:Y:S05]  /*e590*/  @P3 BRA `(.L_x_181) ;  /* 0xfffffffc00443947 */ /* 0x001fea000383ffff */
.L_x_177:
[----:B------:R-:W-:Y:S05]  /*e5a0*/  BSYNC B1 ;  /* 0x0000000000017941 */ /* 0x000fea0003800000 */
.L_x_176:
[----:B------:R-:W-:Y:S01]  /*e5b0*/  LOP3.LUT P4, RZ, R9, 0xff, RZ, 0xc0, !PT ;  /* 0x000000ff09ff7812 */ /* 0x000fe2000788c0ff */
[----:B------:R-:W-:Y:S01]  /*e5c0*/  VIADD R8, R8, UR19 ;  /* 0x0000001308087c36 */ /* 0x000fe20008000000 */
[----:B------:R-:W-:Y:S01]  /*e5d0*/  ULDC.64 UR8, c[0x0][0x650] ;  /* 0x0001940000087ab9 */ /* 0x000fe20000000a00 */
[----:B------:R-:W-:Y:S01]  /*e5e0*/  IMAD.U32 R6, RZ, RZ, UR19 ;  /* 0x00000013ff067e24 */ /* 0x000fe2000f8e00ff */
[----:B------:R-:W-:Y:S01]  /*e5f0*/  UISETP.GE.U32.AND UP0, UPT, UR19, 0x7, UPT ;  /* 0x000000071300788c */ /* 0x000fe2000bf06070 */
[C---:B------:R-:W-:Y:S01]  /*e600*/  IMAD.WIDE.U32 R2, R8.reuse, 0x24924925, RZ ;  /* 0x2492492508027825 */ /* 0x040fe200078e00ff */
[C---:B------:R-:W-:Y:S01]  /*e610*/  ISETP.GT.U32.AND P1, PT, R8.reuse, 0x6, PT ;  /* 0x000000060800780c */ /* 0x040fe20003f24070 */
[----:B------:R-:W-:Y:S01]  /*e620*/  BSSY B1, `(.L_x_182) ;  /* 0x000006e000017945 */ /* 0x000fe20003800000 */
[----:B------:R-:W-:Y:S01]  /*e630*/  PRMT R9, RZ, 0x7610, R9 ;  /* 0x00007610ff097816 */ /* 0x000fe20000000009 */
[----:B------:R-:W-:Y:S01]  /*e640*/  IMAD.IADD R2, R8, 0x1, -R3 ;  /* 0x0000000108027824 */ /* 0x000fe200078e0a03 */
[----:B------:R-:W-:Y:S01]  /*e650*/  ISETP.LT.U32.AND P1, PT, R6, 0x7, P1 ;  /* 0x000000070600780c */ /* 0x000fe20000f21070 */
[----:B------:R-:W-:Y:S01]  /*e660*/  IMAD.MOV.U32 R11, RZ, RZ, -0x1 ;  /* 0xffffffffff0b7424 */ /* 0x000fe200078e00ff */
[----:B------:R-:W-:Y:S01]  /*e670*/  PLOP3.LUT P3, PT, PT, PT, UP0, 0x80, 0x0 ;  /* 0x000000000000781c */ /* 0x000fe20003f6f008 */
[----:B------:R-:W0:Y:S01]  /*e680*/  @P4 S2R R5, SR_CgaCtaId ;  /* 0x0000000000054919 */ /* 0x000e220000008800 */
[----:B------:R-:W-:-:S02]  /*e690*/  @P4 MOV R4, 0x400 ;  /* 0x0000040000044802 */ /* 0x000fc40000000f00 */
[----:B------:R-:W-:-:S04]  /*e6a0*/  LEA.HI R2, R2, R3, RZ, 0x1f ;  /* 0x0000000302027211 */ /* 0x000fc800078ff8ff */
[--C-:B------:R-:W-:Y:S02]  /*e6b0*/  SHF.R.U32.HI R3, RZ, 0x2, R2.reuse ;  /* 0x00000002ff037819 */ /* 0x100fe40000011602 */
[----:B------:R-:W-:-:S03]  /*e6c0*/  PRMT R2, RZ, 0x7610, R2 ;  /* 0x00007610ff027816 */ /* 0x000fc60000000002 */
[----:B------:R-:W-:Y:S01]  /*e6d0*/  IMAD R8, R3, -0x7, R8 ;  /* 0xfffffff903087824 */ /* 0x000fe200078e0208 */
[----:B0-----:R-:W-:Y:S02]  /*e6e0*/  @P4 LEA R4, R5, R4, 0x18 ;  /* 0x0000000405044211 */ /* 0x001fe400078ec0ff */
[----:B------:R-:W-:Y:S02]  /*e6f0*/  SEL R5, RZ, 0x1, !P1 ;  /* 0x00000001ff057807 */ /* 0x000fe40004800000 */
[----:B------:R-:W-:Y:S01]  /*e700*/  IADD3 R16, P1, R16, UR22, RZ ;  /* 0x0000001610107c10 */ /* 0x000fe2000ff3e0ff */
[----:B------:R0:W-:Y:S01]  /*e710*/  @P4 SYNCS.ARRIVE.TRANS64.A1T0 RZ, [R4+URZ+0x88], RZ ;  /* 0x000088ff04ff49a7 */ /* 0x0001e2000810003f */
[----:B------:R-:W-:Y:S02]  /*e720*/  LOP3.LUT R0, R0, R5, RZ, 0x3c, !PT ;  /* 0x0000000500007212 */ /* 0x000fe400078e3cff */
[----:B------:R-:W-:Y:S02]  /*e730*/  IADD3.X R17, R17, UR13, RZ, P1, !PT ;  /* 0x0000000d11117c10 */ /* 0x000fe40008ffe4ff */
[----:B------:R-:W-:-:S02]  /*e740*/  ISETP.GE.U32.AND P1, PT, R16, UR8, PT ;  /* 0x0000000810007c0c */ /* 0x000fc4000bf26070 */
[----:B------:R-:W-:Y:S01]  /*e750*/  @P3 LOP3.LUT R0, R0, 0x1, R3, 0x78, !PT ;  /* 0x0000000100003812 */ /* 0x000fe200078e7803 */
[----:B------:R-:W-:Y:S01]  /*e760*/  IMAD.MOV.U32 R3, RZ, RZ, -0x1 ;  /* 0xffffffffff037424 */ /* 0x000fe200078e00ff */
[----:B------:R-:W-:Y:S01]  /*e770*/  ISETP.GE.U32.AND.EX P1, PT, R17, UR9, PT, P1 ;  /* 0x0000000911007c0c */ /* 0x000fe2000bf26110 */
[----:B0-----:R-:W-:-:S12]  /*e780*/  IMAD.MOV.U32 R4, RZ, RZ, -0x1 ;  /* 0xffffffffff047424 */ /* 0x001fd800078e00ff */
[----:B------:R-:W-:Y:S05]  /*e790*/  @P1 BRA `(.L_x_183) ;  /* 0x0000000400581947 */ /* 0x000fea0003800000 */
[----:B------:R-:W-:Y:S01]  /*e7a0*/  ULDC.64 UR8, c[0x0][0x628] ;  /* 0x00018a0000087ab9 */ /* 0x000fe20000000a00 */
[----:B------:R-:W0:Y:S01]  /*e7b0*/  S2R R12, SR_CTAID.X ;  /* 0x00000000000c7919 */ /* 0x000e220000002500 */
[----:B------:R-:W-:Y:S01]  /*e7c0*/  ISETP.NE.U32.AND P1, PT, RZ, UR8, PT ;  /* 0x00000008ff007c0c */ /* 0x000fe2000bf25070 */
[----:B------:R-:W-:Y:S01]  /*e7d0*/  ULDC UR10, c[0x0][0x630] ;  /* 0x00018c00000a7ab9 */ /* 0x000fe20000000800 */
[----:B------:R-:W-:Y:S01]  /*e7e0*/  IMAD.MOV.U32 R2, RZ, RZ, R16 ;  /* 0x000000ffff027224 */ /* 0x000fe200078e0010 */
[----:B------:R-:W1:Y:S01]  /*e7f0*/  S2R R10, SR_CTAID.Y ;  /* 0x00000000000a7919 */ /* 0x000e620000002600 */
[----:B------:R-:W-:Y:S01]  /*e800*/  ISETP.NE.AND.EX P1, PT, RZ, UR9, PT, P1 ;  /* 0x00000009ff007c0c */ /* 0x000fe2000bf25310 */
[----:B------:R-:W-:-:S12]  /*e810*/  IMAD.MOV.U32 R3, RZ, RZ, R17 ;  /* 0x000000ffff037224 */ /* 0x000fd800078e0011 */
[----:B------:R-:W-:Y:S05]  /*e820*/  @!P1 BRA `(.L_x_184) ;  /* 0x0000000000289947 */ /* 0x000fea0003800000 */
[----:B------:R-:W-:Y:S02]  /*e830*/  ULDC UR7, c[0x0][0x634] ;  /* 0x00018d0000077ab9 */ /* 0x000fe40000000800 */
[----:B------:R-:W-:-:S05]  /*e840*/  IADD3 R7, P1, R16, UR7, RZ ;  /* 0x0000000710077c10 */ /* 0x000fca000ff3e0ff */
[----:B------:R-:W-:-:S04]  /*e850*/  IMAD.X R11, RZ, RZ, R17, P1 ;  /* 0x000000ffff0b7224 */ /* 0x000fc800008e0611 */
[----:B------:R-:W-:-:S04]  /*e860*/  IMAD.WIDE.U32 R4, R11, UR8, RZ ;  /* 0x000000080b047c25 */ /* 0x000fc8000f8e00ff */
[----:B------:R-:W-:-:S04]  /*e870*/  IMAD.WIDE.U32 R4, P1, R7, UR9, R4 ;  /* 0x0000000907047c25 */ /* 0x000fc8000f820004 */
[----:B------:R-:W-:-:S04]  /*e880*/  IMAD.WIDE.U32 R6, R7, UR8, RZ ;  /* 0x0000000807067c25 */ /* 0x000fc8000f8e00ff */
[----:B------:R-:W-:Y:S01]  /*e890*/  IMAD.X R3, RZ, RZ, RZ, P1 ;  /* 0x000000ffff037224 */ /* 0x000fe200008e06ff */
[----:B------:R-:W-:Y:S01]  /*e8a0*/  IADD3 RZ, P1, R7, R4, RZ ;  /* 0x0000000407ff7210 */ /* 0x000fe20007f3e0ff */
[----:B------:R-:W-:-:S04]  /*e8b0*/  IMAD.MOV.U32 R2, RZ, RZ, R5 ;  /* 0x000000ffff027224 */ /* 0x000fc800078e0005 */
[----:B------:R-:W-:-:S08]  /*e8c0*/  IMAD.WIDE.U32.X R2, R11, UR9, R2, P1 ;  /* 0x000000090b027c25 */ /* 0x000fd000088e0402 */
.L_x_184:
[--C-:B------:R-:W-:Y:S01]  /*e8d0*/  SHF.R.U64 R11, R2, UR10, R3.reuse ;  /* 0x0000000a020b7c19 */ /* 0x100fe20008001203 */
[----:B------:R-:W-:Y:S01]  /*e8e0*/  ULDC.64 UR8, c[0x0][0x620] ;  /* 0x0001880000087ab9 */ /* 0x000fe20000000a00 */
[----:B------:R-:W-:Y:S01]  /*e8f0*/  SHF.R.U32.HI R2, RZ, UR10, R3 ;  /* 0x0000000aff027c19 */ /* 0x000fe20008011603 */
[----:B------:R-:W-:Y:S01]  /*e900*/  ULDC UR7, c[0x0][0x150] ;  /* 0x0000540000077ab9 */ /* 0x000fe20000000800 */
[----:B------:R-:W-:Y:S01]  /*e910*/  IADD3 R5, P1, RZ, -R11, RZ ;  /* 0x8000000bff057210 */ /* 0x000fe20007f3e0ff */
[----:B------:R-:W2:Y:S01]  /*e920*/  LDC R7, c[0x0][0x144] ;  /* 0x00005100ff077b82 */ /* 0x000ea20000000800 */
[----:B------:R-:W-:Y:S01]  /*e930*/  ULDC.64 UR10, c[0x0][0x640] ;  /* 0x00019000000a7ab9 */ /* 0x000fe20000000a00 */
[----:B------:R-:W-:Y:S02]  /*e940*/  UISETP.NE.AND UP0, UPT, UR46, URZ, UPT ;  /* 0x0000003f2e00728c */ /* 0x000fe4000bf05270 */
[----:B------:R-:W-:Y:S01]  /*e950*/  IMAD.X R2, RZ, RZ, ~R2, P1 ;  /* 0x000000ffff027224 */ /* 0x000fe200008e0e02 */
[----:B------:R-:W-:-:S03]  /*e960*/  ISETP.NE.U32.AND P1, PT, RZ, UR10, PT ;  /* 0x0000000aff007c0c */ /* 0x000fc6000bf25070 */
[----:B------:R-:W-:Y:S01]  /*e970*/  IMAD R4, R2, UR8, RZ ;  /* 0x0000000802047c24 */ /* 0x000fe2000f8e02ff */
[----:B------:R-:W3:Y:S01]  /*e980*/  LDC R15, c[0x0][0x148] ;  /* 0x00005200ff0f7b82 */ /* 0x000ee20000000800 */
[C---:B------:R-:W-:Y:S01]  /*e990*/  IMAD.WIDE.U32 R2, R5.reuse, UR8, R16 ;  /* 0x0000000805027c25 */ /* 0x040fe2000f8e0010 */
[----:B------:R-:W-:Y:S01]  /*e9a0*/  ULDC UR8, c[0x0][0x154] ;  /* 0x0000550000087ab9 */ /* 0x000fe20000000800 */
[----:B------:R-:W-:Y:S02]  /*e9b0*/  ISETP.NE.AND.EX P1, PT, RZ, UR11, PT, P1 ;  /* 0x0000000bff007c0c */ /* 0x000fe4000bf25310 */
[----:B------:R-:W-:Y:S01]  /*e9c0*/  IMAD R5, R5, UR9, R4 ;  /* 0x0000000905057c24 */ /* 0x000fe2000f8e0204 */
[----:B0-----:R-:W-:Y:S01]  /*e9d0*/  I2FP.F32.U32 R4, R12 ;  /* 0x0000000c00047245 */ /* 0x001fe20000201000 */
[----:B------:R-:W-:Y:S01]  /*e9e0*/  ULDC UR9, c[0x0][0x608] ;  /* 0x0001820000097ab9 */ /* 0x000fe20000000800 */
[----:B------:R-:W-:Y:S01]  /*e9f0*/  PLOP3.LUT P3, PT, PT, PT, UP0, 0x80, 0x0 ;  /* 0x000000000000781c */ /* 0x000fe20003f6f008 */
[----:B------:R-:W-:-:S02]  /*ea00*/  IMAD.IADD R3, R3, 0x1, R5 ;  /* 0x0000000103037824 */ /* 0x000fc400078e0205 */
[----:B------:R-:W-:Y:S01]  /*ea10*/  FMUL R4, R4, UR7 ;  /* 0x0000000704047c20 */ /* 0x000fe20008400000 */
[----:B------:R-:W-:Y:S02]  /*ea20*/  ULDC UR7, c[0x0][0x618] ;  /* 0x0001860000077ab9 */ /* 0x000fe40000000800 */
[--C-:B------:R-:W-:Y:S02]  /*ea30*/  SHF.R.U64 R13, R2, UR7, R3.reuse ;  /* 0x00000007020d7c19 */ /* 0x100fe40008001203 */
[----:B-1----:R-:W-:Y:S01]  /*ea40*/  I2FP.F32.U32 R2, R10 ;  /* 0x0000000a00027245 */ /* 0x002fe20000201000 */
[----:B------:R-:W0:Y:S04]  /*ea50*/  F2I.U32.TRUNC.NTZ R4, R4 ;  /* 0x0000000400047305 */ /* 0x000e28000020f000 */
[----:B------:R-:W-:Y:S01]  /*ea60*/  FMUL R5, R2, UR8 ;  /* 0x0000000802057c20 */ /* 0x000fe20008400000 */
[----:B------:R-:W-:Y:S01]  /*ea70*/  SHF.R.U32.HI R2, RZ, UR7, R3 ;  /* 0x00000007ff027c19 */ /* 0x000fe20008011603 */
[----:B------:R-:W-:-:S02]  /*ea80*/  ULDC UR7, c[0x0][0x658] ;  /* 0x0001960000077ab9 */ /* 0x000fc40000000800 */
[----:B------:R1:W4:Y:S01]  /*ea90*/  F2I.U32.TRUNC.NTZ R20, R5 ;  /* 0x0000000500147305 */ /* 0x000322000020f000 */
[--C-:B------:R-:W-:Y:S02]  /*eaa0*/  SHF.R.U64 R18, R13, UR9, R2.reuse ;  /* 0x000000090d127c19 */ /* 0x100fe40008001202 */
[----:B------:R-:W-:-:S04]  /*eab0*/  SHF.R.U32.HI R3, RZ, UR9, R2 ;  /* 0x00000009ff037c19 */ /* 0x000fc80008011602 */
[--C-:B------:R-:W-:Y:S01]  /*eac0*/  SHF.R.U64 R14, R18, UR7, R3.reuse ;  /* 0x00000007120e7c19 */ /* 0x100fe20008001203 */
[----:B0-----:R-:W-:Y:S01]  /*ead0*/  IMAD.MOV R4, RZ, RZ, -R4 ;  /* 0x000000ffff047224 */ /* 0x001fe200078e0a04 */
[----:B------:R-:W-:-:S03]  /*eae0*/  SHF.R.U32.HI R3, RZ, UR7, R3 ;  /* 0x00000007ff037c19 */ /* 0x000fc60008011603 */
[----:B--2---:R-:W-:Y:S02]  /*eaf0*/  IMAD R12, R7, R4, R12 ;  /* 0x00000004070c7224 */ /* 0x004fe400078e020c */
[----:B------:R-:W-:Y:S01]  /*eb00*/  IMAD.MOV.U32 R2, RZ, RZ, R14 ;  /* 0x000000ffff027224 */ /* 0x000fe200078e000e */
[----:B-1--4-:R-:W-:Y:S06]  /*eb10*/  @!P1 BRA `(.L_x_185) ;  /* 0x0000000000289947 */ /* 0x012fec0003800000 */
        /* <DEDUP_REMOVED lines=10> */
.L_x_185:
[----:B------:R-:W-:Y:S01]  /*ebc0*/  ULDC UR7, c[0x0][0x648] ;  /* 0x0001920000077ab9 */ /* 0x000fe20000000800 */
[----:B------:R-:W-:Y:S01]  /*ebd0*/  IMAD.MOV R20, RZ, RZ, -R20 ;  /* 0x000000ffff147224 */ /* 0x000fe200078e0a14 */
[----:B------:R-:W-:Y:S01]  /*ebe0*/  SHF.R.U64 R3, R2, UR7, R3 ;  /* 0x0000000702037c19 */ /* 0x000fe20008001203 */
[----:B------:R-:W-:Y:S01]  /*ebf0*/  ULDC UR7, c[0x0][0x638] ;  /* 0x00018e0000077ab9 */ /* 0x000fe20000000800 */
[----:B------:R-:W-:Y:S01]  /*ec00*/  LOP3.LUT R2, R18, UR6, RZ, 0xc0, !PT ;  /* 0x0000000612027c12 */ /* 0x000fe2000f8ec0ff */
[----:B------:R-:W-:Y:S01]  /*ec10*/  UISETP.NE.AND UP0, UPT, UR46, URZ, UPT ;  /* 0x0000003f2e00728c */ /* 0x000fe2000bf05270 */
[----:B------:R-:W-:Y:S01]  /*ec20*/  LOP3.LUT R13, R13, UR4, RZ, 0xc0, !PT ;  /* 0x000000040d0d7c12 */ /* 0x000fe2000f8ec0ff */
[----:B------:R-:W-:Y:S01]  /*ec30*/  IMAD.MOV R5, RZ, RZ, -R3 ;  /* 0x000000ffff057224 */ /* 0x000fe200078e0a03 */
[----:B------:R-:W-:Y:S01]  /*ec40*/  ULDC UR8, c[0x0][0x610] ;  /* 0x0001840000087ab9 */ /* 0x000fe20000000800 */
[----:B---3--:R-:W-:Y:S02]  /*ec50*/  @P3 IMAD R12, R15, R20, R10 ;  /* 0x000000140f0c3224 */ /* 0x008fe400078e020a */
[----:B------:R-:W-:Y:S01]  /*ec60*/  IMAD R3, R3, UR5, R2 ;  /* 0x0000000503037c24 */ /* 0x000fe2000f8e0202 */
[----:B------:R-:W-:Y:S01]  /*ec70*/  PLOP3.LUT P1, PT, PT, PT, UP0, 0x40, 0x0 ;  /* 0x000000000000781c */ /* 0x000fe20003f2e808 */
[----:B------:R-:W-:Y:S01]  /*ec80*/  IMAD R14, R5, UR7, R14 ;  /* 0x00000007050e7c24 */ /* 0x000fe2000f8e020e */
[----:B------:R-:W-:Y:S01]  /*ec90*/  ULDC UR7, c[0x0][0x600] ;  /* 0x0001800000077ab9 */ /* 0x000fe20000000800 */
[----:B------:R-:W-:Y:S01]  /*eca0*/  IMAD R3, R3, UR8, R12 ;  /* 0x0000000803037c24 */ /* 0x000fe2000f8e020c */
[----:B------:R-:W-:Y:S01]  /*ecb0*/  PLOP3.LUT P3, PT, PT, PT, UP0, 0x40, 0x0 ;  /* 0x000000000000781c */ /* 0x000fe20003f6e808 */
[----:B------:R-:W-:-:S02]  /*ecc0*/  IMAD R14, R14, UR7, R13 ;  /* 0x000000070e0e7c24 */ /* 0x000fc4000f8e020d */
[----:B------:R-:W-:-:S03]  /*ecd0*/  IMAD.MOV.U32 R2, RZ, RZ, 0x1 ;  /* 0x00000001ff027424 */ /* 0x000fc600078e00ff */
[----:B------:R-:W-:Y:S02]  /*ece0*/  SEL R4, R14, R3, P1 ;  /* 0x000000030e047207 */ /* 0x000fe40000800000 */
[----:B------:R-:W-:-:S07]  /*ecf0*/  SEL R3, R3, R14, P3 ;  /* 0x0000000e03037207 */ /* 0x000fce0001800000 */
.L_x_183:
[----:B------:R-:W-:Y:S05]  /*ed00*/  BSYNC B1 ;  /* 0x0000000000017941 */ /* 0x000fea0003800000 */
.L_x_182:
[----:B------:R-:W-:-:S13]  /*ed10*/  LOP3.LUT P1, RZ, R2, 0xff, RZ, 0xc0, !PT ;  /* 0x000000ff02ff7812 */ /* 0x000fda000782c0ff */
[----:B------:R-:W-:Y:S05]  /*ed20*/  @P1 BRA `(.L_x_186) ;  /* 0xfffffff4002c1947 */ /* 0x000fea000383ffff */
[----:B------:R-:W-:Y:S05]  /*ed30*/  BSYNC B0 ;  /* 0x0000000000007941 */ /* 0x000fea0003800000 */
.L_x_174:
[----:B------:R-:W-:-:S03]  /*ed40*/  UMOV UR7, 0xffffffff ;  /* 0xffffffff00077882 */ /* 0x000fc60000000000 */
[----:B------:R-:W-:Y:S05]  /*ed50*/  BRA.DIV UR7, `(.L_x_187) ;  /* 0x0000000607887947 */ /* 0x000fea000b800000 */
[----:B------:R-:W-:-:S13]  /*ed60*/  ELECT P6, URZ, PT ;  /* 0x00000000003f782f */ /* 0x000fda00038c0000 */
.L_x_204:
[----:B------:R-:W-:Y:S04]  /*ed70*/  BSSY B0, `(.L_x_188) ;  /* 0x0000047000007945 */ /* 0x000fe80003800000 */
[----:B------:R-:W-:Y:S05]  /*ed80*/  @!P6 BRA `(.L_x_189) ;  /* 0x000000040014e947 */ /* 0x000fea0003800000 */
[----:B------:R-:W-:-:S04]  /*ed90*/  ULOP3.LUT UR7, UR40, 0x2, URZ, 0xfc, !UPT ;  /* 0x0000000228077892 */ /* 0x000fc8000f8efc3f */
[----:B------:R-:W-:-:S06]  /*eda0*/  UISETP.NE.AND UP0, UPT, UR7, 0x3, UPT ;  /* 0x000000030700788c */ /* 0x000fcc000bf05270 */
[----:B------:R-:W-:-:S13]  /*edb0*/  PLOP3.LUT P0, PT, PT, PT, UP0, 0x80, 0x0 ;  /* 0x000000000000781c */ /* 0x000fda0003f0f008 */
[----:B------:R-:W-:Y:S05]  /*edc0*/  @!P0 BRA `(.L_x_190) ;  /* 0x0000000000048947 */ /* 0x000fea0003800000 */
[----:B------:R-:W-:Y:S01]  /*edd0*/  BPT.TRAP 0x1 ;  /* 0x000000040000795c */ /* 0x000fe20000300000 */
.L_x_190:
[----:B------:R-:W0:Y:S01]  /*ede0*/  S2R R3, SR_CgaCtaId ;  /* 0x0000000000037919 */ /* 0x000e220000008800 */
[----:B------:R-:W-:-:S04]  /*edf0*/  MOV R2, 0x400 ;  /* 0x0000040000027802 */ /* 0x000fc80000000f00 */
[----:B0-----:R-:W-:Y:S02]  /*ee00*/  LEA R3, R3, R2, 0x18 ;  /* 0x0000000203037211 */ /* 0x001fe400078ec0ff */
[----:B------:R-:W-:-:S03]  /*ee10*/  SHF.L.U32 R2, R0, 0x1f, RZ ;  /* 0x0000001f00027819 */ /* 0x000fc600000006ff */
[----:B------:R-:W-:-:S04]  /*ee20*/  VIADD R3, R3, 0x38 ;  /* 0x0000003803037836 */ /* 0x000fc80000000000 */
[C---:B------:R-:W-:Y:S02]  /*ee30*/  IMAD R7, R8.reuse, 0x8, R3 ;  /* 0x0000000808077824 */ /* 0x040fe400078e0203 */
[----:B------:R-:W-:Y:S02]  /*ee40*/  VIADD R8, R8, 0x1 ;  /* 0x0000000108087836 */ /* 0x000fe40000000000 */
[----:B------:R-:W0:Y:S03]  /*ee50*/  SYNCS.PHASECHK.TRANS64.TRYWAIT P0, [R7+URZ], R2 ;  /* 0x00000002070075a7 */ /* 0x000e26000800017f */
[----:B------:R-:W-:-:S04]  /*ee60*/  ISETP.NE.AND P1, PT, R8, 0x7, PT ;  /* 0x000000070800780c */ /* 0x000fc80003f25270 */
[----:B------:R-:W-:Y:S02]  /*ee70*/  SEL R5, RZ, 0x1, P1 ;  /* 0x00000001ff057807 */ /* 0x000fe40000800000 */
[----:B------:R-:W-:Y:S02]  /*ee80*/  SEL R8, R8, RZ, P1 ;  /* 0x000000ff08087207 */ /* 0x000fe40000800000 */
[----:B------:R-:W-:-:S03]  /*ee90*/  LOP3.LUT R5, R0, R5, RZ, 0x3c, !PT ;  /* 0x0000000500057212 */ /* 0x000fc600078e3cff */
[----:B------:R-:W-:Y:S01]  /*eea0*/  IMAD R9, R8, 0x8, R3 ;  /* 0x0000000808097824 */ /* 0x000fe200078e0203 */
[----:B------:R-:W-:Y:S01]  /*eeb0*/  SHF.L.U32 R4, R5, 0x1f, RZ ;  /* 0x0000001f05047819 */ /* 0x000fe200000006ff */
[----:B0-----:R-:W-:Y:S06]  /*eec0*/  @!P0 BRA `(.L_x_191) ;  /* 0x00000004004c8947 */ /* 0x001fec0003800000 */
.L_x_205:
[----:B------:R-:W1:Y:S01]  /*eed0*/  SYNCS.PHASECHK.TRANS64.TRYWAIT P0, [R9+URZ], R4 ;  /* 0x00000004090075a7 */ /* 0x000e62000800017f */
[----:B------:R-:W-:-:S05]  /*eee0*/  VIADD R0, R8, 0x1 ;  /* 0x0000000108007836 */ /* 0x000fca0000000000 */
[----:B------:R-:W-:-:S04]  /*eef0*/  ISETP.NE.AND P1, PT, R0, 0x7, PT ;  /* 0x000000070000780c */ /* 0x000fc80003f25270 */
[----:B0-----:R-:W-:Y:S02]  /*ef00*/  SEL R2, RZ, 0x1, P1 ;  /* 0x00000001ff027807 */ /* 0x001fe40000800000 */
[----:B------:R-:W-:Y:S02]  /*ef10*/  SEL R0, R0, RZ, P1 ;  /* 0x000000ff00007207 */ /* 0x000fe40000800000 */
[----:B------:R-:W-:-:S03]  /*ef20*/  LOP3.LUT R7, R5, R2, RZ, 0x3c, !PT ;  /* 0x0000000205077212 */ /* 0x000fc600078e3cff */
[----:B------:R-:W-:Y:S01]  /*ef30*/  IMAD R6, R0, 0x8, R3 ;  /* 0x0000000800067824 */ /* 0x000fe200078e0203 */
[----:B------:R-:W-:Y:S01]  /*ef40*/  SHF.L.U32 R5, R7, 0x1f, RZ ;  /* 0x0000001f07057819 */ /* 0x000fe200000006ff */
[----:B-1----:R-:W-:Y:S06]  /*ef50*/  @!P0 BRA `(.L_x_192) ;  /* 0x00000004003c8947 */ /* 0x002fec0003800000 */
.L_x_206:
[----:B------:R-:W1:Y:S01]  /*ef60*/  SYNCS.PHASECHK.TRANS64.TRYWAIT P0, [R6+URZ], R5 ;  /* 0x00000005060075a7 */ /* 0x000e62000800017f */
[----:B------:R-:W-:-:S05]  /*ef70*/  VIADD R0, R0, 0x1 ;  /* 0x0000000100007836 */ /* 0x000fca0000000000 */
[----:B------:R-:W-:-:S04]  /*ef80*/  ISETP.NE.AND P1, PT, R0, 0x7, PT ;  /* 0x000000070000780c */ /* 0x000fc80003f25270 */
[----:B------:R-:W-:Y:S02]  /*ef90*/  SEL R2, RZ, 0x1, P1 ;  /* 0x00000001ff027807 */ /* 0x000fe40000800000 */
[----:B------:R-:W-:Y:S02]  /*efa0*/  SEL R0, R0, RZ, P1 ;  /* 0x000000ff00007207 */ /* 0x000fe40000800000 */
[----:B------:R-:W-:-:S03]  /*efb0*/  LOP3.LUT R7, R7, R2, RZ, 0x3c, !PT ;  /* 0x0000000207077212 */ /* 0x000fc600078e3cff */
[----:B0-----:R-:W-:Y:S01]  /*efc0*/  IMAD R9, R0, 0x8, R3 ;  /* 0x0000000800097824 */ /* 0x001fe200078e0203 */
[----:B------:R-:W-:Y:S01]  /*efd0*/  SHF.L.U32 R4, R7, 0x1f, RZ ;  /* 0x0000001f07047819 */ /* 0x000fe200000006ff */
[----:B-1----:R-:W-:Y:S06]  /*efe0*/  @!P0 BRA `(.L_x_193) ;  /* 0x00000004002c8947 */ /* 0x002fec0003800000 */
.L_x_207:
        /* <DEDUP_REMOVED lines=9> */
.L_x_208:
        /* <DEDUP_REMOVED lines=9> */
.L_x_209:
[----:B------:R-:W1:Y:S01]  /*f110*/  SYNCS.PHASECHK.TRANS64.TRYWAIT P0, [R9+URZ], R4 ;  /* 0x00000004090075a7 */ /* 0x000e62000800017f */
[----:B------:R-:W-:-:S05]  /*f120*/  VIADD R0, R0, 0x1 ;  /* 0x0000000100007836 */ /* 0x000fca0000000000 */
[----:B------:R-:W-:-:S04]  /*f130*/  ISETP.NE.AND P1, PT, R0, 0x7, PT ;  /* 0x000000070000780c */ /* 0x000fc80003f25270 */
[----:B------:R-:W-:Y:S02]  /*f140*/  SEL R2, RZ, 0x1, P1 ;  /* 0x00000001ff027807 */ /* 0x000fe40000800000 */
[----:B------:R-:W-:Y:S02]  /*f150*/  SEL R0, R0, RZ, P1 ;  /* 0x000000ff00007207 */ /* 0x000fe40000800000 */
[----:B------:R-:W-:Y:S01]  /*f160*/  LOP3.LUT R2, R7, R2, RZ, 0x3c, !PT ;  /* 0x0000000207027212 */ /* 0x000fe200078e3cff */
[----:B-1----:R-:W-:Y:S06]  /*f170*/  @!P0 BRA `(.L_x_196) ;  /* 0x0000000400048947 */ /* 0x002fec0003800000 */
.L_x_210:
[----:B------:R-:W-:Y:S01]  /*f180*/  IMAD R3, R0, 0x8, R3 ;  /* 0x0000000800037824 */ /* 0x000fe200078e0203 */
[----:B------:R-:W-:-:S07]  /*f190*/  SHF.L.U32 R0, R2, 0x1f, RZ ;  /* 0x0000001f02007819 */ /* 0x000fce00000006ff */
.L_x_197:
[----:B--2---:R2:W3:Y:S02]  /*f1a0*/  SYNCS.PHASECHK.TRANS64.TRYWAIT P0, [R3+URZ], R0 ;  /* 0x00000000030075a7 */ /* 0x0044e4000800017f */
[----:B---3--:R-:W-:Y:S05]  /*f1b0*/  @!P0 NANOSLEEP.SYNCS 0x989680 ;  /* 0x009896800000895d */ /* 0x008fea0003900000 */
[----:B------:R-:W3:Y:S02]  /*f1c0*/  @!P0 SYNCS.PHASECHK.TRANS64 P0, [R3+URZ], R0 ;  /* 0x00000000030085a7 */ /* 0x000ee4000800007f */
[----:B---3--:R-:W-:Y:S05]  /*f1d0*/  @!P0 BRA `(.L_x_197) ;  /* 0xfffffffc00f08947 */ /* 0x008fea000383ffff */
.L_x_189:
[----:B------:R-:W-:Y:S05]  /*f1e0*/  BSYNC B0 ;  /* 0x0000000000007941 */ /* 0x000fea0003800000 */
.L_x_188:
[----:B------:R-:W-:Y:S05]  /*f1f0*/  EXIT ;  /* 0x000000000000794d */ /* 0x000fea0003800000 */
.L_x_17:
[----:B----4-:R4:W0:Y:S02]  /*f200*/  SYNCS.PHASECHK.TRANS64.TRYWAIT P1, [R3+URZ], R0 ;  /* 0x00000000030075a7 */ /* 0x010824000802017f */
[----:B0-----:R-:W-:Y:S05]  /*f210*/  @!P1 NANOSLEEP.SYNCS 0x989680 ;  /* 0x009896800000995d */ /* 0x001fea0003900000 */
[----:B------:R-:W0:Y:S02]  /*f220*/  @!P1 SYNCS.PHASECHK.TRANS64 P1, [R3+URZ], R0 ;  /* 0x00000000030095a7 */ /* 0x000e24000802007f */
[----:B0-----:R-:W-:Y:S05]  /*f230*/  @!P1 BRA `(.L_x_17) ;  /* 0xfffffffc00f09947 */ /* 0x001fea000383ffff */
[----:B------:R-:W-:Y:S05]  /*f240*/  BRA `(.L_x_16) ;  /* 0xffffff2000787947 */ /* 0x000fea000383ffff */
.L_x_22:
[----:B--2---:R-:W-:-:S04]  /*f250*/  IMAD.U32 R5, RZ, RZ, UR8 ;  /* 0x00000008ff057e24 */ /* 0x004fc8000f8e00ff */
[----:B------:R2:W3:Y:S03]  /*f260*/  SYNCS.PHASECHK.TRANS64.TRYWAIT P1, [R5+URZ], R4 ;  /* 0x00000004050075a7 */ /* 0x0004e6000802017f */
[----:B---3--:R-:W-:Y:S05]  /*f270*/  @!P1 NANOSLEEP.SYNCS 0x989680 ;  /* 0x009896800000995d */ /* 0x008fea0003900000 */
[----:B------:R-:W3:Y:S02]  /*f280*/  @!P1 SYNCS.PHASECHK.TRANS64 P1, [R5+URZ], R4 ;  /* 0x00000004050095a7 */ /* 0x000ee4000802007f */
[----:B---3--:R-:W-:Y:S05]  /*f290*/  @!P1 BRA `(.L_x_22) ;  /* 0xfffffffc00ec9947 */ /* 0x008fea000383ffff */
[----:B------:R-:W-:Y:S05]  /*f2a0*/  BRA `(.L_x_21) ;  /* 0xffffff2400687947 */ /* 0x000fea000383ffff */
.L_x_175:
[----:B------:R-:W-:Y:S01]  /*f2b0*/  BSSY B1, `(.L_x_198) ;  /* 0x0000006000017945 */ /* 0x000fe20003800000 */
[----:B------:R-:W-:-:S07]  /*f2c0*/  IMAD.MOV.U32 R15, RZ, RZ, -0x1 ;  /* 0xffffffffff0f7424 */ /* 0x000fce00078e00ff */
[----:B------:R-:W-:Y:S05]  /*f2d0*/  WARPSYNC.COLLECTIVE R15, `(.L_x_199) ;  /* 0x000000000f0c7348 */ /* 0x000fea0003c00000 */
[----:B------:R-:W-:Y:S02]  /*f2e0*/  ELECT P6, UR62, PT ;  /* 0x00000000003e782f */ /* 0x000fe400038c0000 */
[----:B------:R-:W-:Y:S01]  /*f2f0*/  MOV R14, UR62 ;  /* 0x0000003e000e7c02 */ /* 0x000fe20008000f00 */
[----:B------:R-:W-:Y:S10]  /*f300*/  ENDCOLLECTIVE ;  /* 0x000000000000791b */ /* 0x000ff40003800000 */
.L_x_199:
[----:B------:R-:W-:Y:S05]  /*f310*/  BSYNC B1 ;  /* 0x0000000000017941 */ /* 0x000fea0003800000 */
.L_x_198:
[----:B------:R-:W-:Y:S05]  /*f320*/  BRA `(.L_x_200) ;  /* 0xffffffec00b87947 */ /* 0x000fea000383ffff */
.L_x_178:
[----:B-1----:R1:W2:Y:S02]  /*f330*/  SYNCS.PHASECHK.TRANS64.TRYWAIT P1, [R13+URZ+0x38], R4 ;  /* 0x000038040d0075a7 */ /* 0x0022a4000802017f */
[----:B--2---:R-:W-:Y:S05]  /*f340*/  @!P1 NANOSLEEP.SYNCS 0x989680 ;  /* 0x009896800000995d */ /* 0x004fea0003900000 */
[----:B------:R-:W2:Y:S02]  /*f350*/  @!P1 SYNCS.PHASECHK.TRANS64 P1, [R13+URZ+0x38], R4 ;  /* 0x000038040d0095a7 */ /* 0x000ea4000802007f */
[----:B--2---:R-:W-:Y:S05]  /*f360*/  @!P1 BRA `(.L_x_178) ;  /* 0xfffffffc00f09947 */ /* 0x004fea000383ffff */
[----:B------:R-:W-:Y:S05]  /*f370*/  BRA `(.L_x_201) ;  /* 0xffffffec00ec7947 */ /* 0x000fea000383ffff */
.L_x_187:
[----:B------:R-:W-:Y:S01]  /*f380*/  BSSY B0, `(.L_x_202) ;  /* 0x0000006000007945 */ /* 0x000fe20003800000 */
[----:B------:R-:W-:-:S07]  /*f390*/  IMAD.MOV.U32 R15, RZ, RZ, -0x1 ;  /* 0xffffffffff0f7424 */ /* 0x000fce00078e00ff */
[----:B------:R-:W-:Y:S05]  /*f3a0*/  WARPSYNC.COLLECTIVE R15, `(.L_x_203) ;  /* 0x000000000f0c7348 */ /* 0x000fea0003c00000 */
[----:B------:R-:W-:Y:S02]  /*f3b0*/  ELECT P6, UR62, PT ;  /* 0x00000000003e782f */ /* 0x000fe400038c0000 */
[----:B------:R-:W-:Y:S01]  /*f3c0*/  MOV R14, UR62 ;  /* 0x0000003e000e7c02 */ /* 0x000fe20008000f00 */
[----:B------:R-:W-:Y:S10]  /*f3d0*/  ENDCOLLECTIVE ;  /* 0x000000000000791b */ /* 0x000ff40003800000 */
.L_x_203:
[----:B------:R-:W-:Y:S05]  /*f3e0*/  BSYNC B0 ;  /* 0x0000000000007941 */ /* 0x000fea0003800000 */
.L_x_202:
[----:B------:R-:W-:Y:S05]  /*f3f0*/  BRA `(.L_x_204) ;  /* 0xfffffff8005c7947 */ /* 0x000fea000383ffff */
.L_x_191:
[----:B0-----:R0:W1:Y:S02]  /*f400*/  SYNCS.PHASECHK.TRANS64.TRYWAIT P0, [R7+URZ], R2 ;  /* 0x00000002070075a7 */ /* 0x001064000800017f */
[----:B-1----:R-:W-:Y:S05]  /*f410*/  @!P0 NANOSLEEP.SYNCS 0x989680 ;  /* 0x009896800000895d */ /* 0x002fea0003900000 */
[----:B------:R-:W1:Y:S02]  /*f420*/  @!P0 SYNCS.PHASECHK.TRANS64 P0, [R7+URZ], R2 ;  /* 0x00000002070085a7 */ /* 0x000e64000800007f */
[----:B-1----:R-:W-:Y:S05]  /*f430*/  @!P0 BRA `(.L_x_191) ;  /* 0xfffffffc00f08947 */ /* 0x002fea000383ffff */
[----:B------:R-:W-:Y:S05]  /*f440*/  BRA `(.L_x_205) ;  /* 0xfffffff800a07947 */ /* 0x000fea000383ffff */
.L_x_192:
[----:B0-----:R0:W1:Y:S02]  /*f450*/  SYNCS.PHASECHK.TRANS64.TRYWAIT P0, [R9+URZ], R4 ;  /* 0x00000004090075a7 */ /* 0x001064000800017f */
[----:B-1----:R-:W-:Y:S05]  /*f460*/  @!P0 NANOSLEEP.SYNCS 0x989680 ;  /* 0x009896800000895d */ /* 0x002fea0003900000 */
[----:B------:R-:W1:Y:S02]  /*f470*/  @!P0 SYNCS.PHASECHK.TRANS64 P0, [R9+URZ], R4 ;  /* 0x00000004090085a7 */ /* 0x000e64000800007f */
[----:B-1----:R-:W-:Y:S05]  /*f480*/  @!P0 BRA `(.L_x_192) ;  /* 0xfffffffc00f08947 */ /* 0x002fea000383ffff */
[----:B------:R-:W-:Y:S05]  /*f490*/  BRA `(.L_x_206) ;  /* 0xfffffff800b07947 */ /* 0x000fea000383ffff */
.L_x_193:
[----:B0-----:R0:W1:Y:S02]  /*f4a0*/  SYNCS.PHASECHK.TRANS64.TRYWAIT P0, [R6+URZ], R5 ;  /* 0x00000005060075a7 */ /* 0x001064000800017f */
[----:B-1----:R-:W-:Y:S05]  /*f4b0*/  @!P0 NANOSLEEP.SYNCS 0x989680 ;  /* 0x009896800000895d */ /* 0x002fea0003900000 */
[----:B------:R-:W1:Y:S02]  /*f4c0*/  @!P0 SYNCS.PHASECHK.TRANS64 P0, [R6+URZ], R5 ;  /* 0x00000005060085a7 */ /* 0x000e64000800007f */
[----:B-1----:R-:W-:Y:S05]  /*f4d0*/  @!P0 BRA `(.L_x_193) ;  /* 0xfffffffc00f08947 */ /* 0x002fea000383ffff */
[----:B------:R-:W-:Y:S05]  /*f4e0*/  BRA `(.L_x_207) ;  /* 0xfffffff800c07947 */ /* 0x000fea000383ffff */
.L_x_194:
[----:B0-----:R0:W1:Y:S02]  /*f4f0*/  SYNCS.PHASECHK.TRANS64.TRYWAIT P0, [R9+URZ], R4 ;  /* 0x00000004090075a7 */ /* 0x001064000800017f */
[----:B-1----:R-:W-:Y:S05]  /*f500*/  @!P0 NANOSLEEP.SYNCS 0x989680 ;  /* 0x009896800000895d */ /* 0x002fea0003900000 */
[----:B------:R-:W1:Y:S02]  /*f510*/  @!P0 SYNCS.PHASECHK.TRANS64 P0, [R9+URZ], R4 ;  /* 0x00000004090085a7 */ /* 0x000e64000800007f */
[----:B-1----:R-:W-:Y:S05]  /*f520*/  @!P0 BRA `(.L_x_194) ;  /* 0xfffffffc00f08947 */ /* 0x002fea000383ffff */
[----:B------:R-:W-:Y:S05]  /*f530*/  BRA `(.L_x_208) ;  /* 0xfffffff800d07947 */ /* 0x000fea000383ffff */
.L_x_195:
[----:B0-----:R0:W1:Y:S02]  /*f540*/  SYNCS.PHASECHK.TRANS64.TRYWAIT P0, [R6+URZ], R5 ;  /* 0x00000005060075a7 */ /* 0x001064000800017f */
[----:B-1----:R-:W-:Y:S05]  /*f550*/  @!P0 NANOSLEEP.SYNCS 0x989680 ;  /* 0x009896800000895d */ /* 0x002fea0003900000 */
[----:B------:R-:W1:Y:S02]  /*f560*/  @!P0 SYNCS.PHASECHK.TRANS64 P0, [R6+URZ], R5 ;  /* 0x00000005060085a7 */ /* 0x000e64000800007f */
[----:B-1----:R-:W-:Y:S05]  /*f570*/  @!P0 BRA `(.L_x_195) ;  /* 0xfffffffc00f08947 */ /* 0x002fea000383ffff */
[----:B------:R-:W-:Y:S05]  /*f580*/  BRA `(.L_x_209) ;  /* 0xfffffff800e07947 */ /* 0x000fea000383ffff */
.L_x_196:
[----:B-1----:R1:W2:Y:S02]  /*f590*/  SYNCS.PHASECHK.TRANS64.TRYWAIT P0, [R9+URZ], R4 ;  /* 0x00000004090075a7 */ /* 0x0022a4000800017f */
[----:B--2---:R-:W-:Y:S05]  /*f5a0*/  @!P0 NANOSLEEP.SYNCS 0x989680 ;  /* 0x009896800000895d */ /* 0x004fea0003900000 */
[----:B------:R-:W2:Y:S02]  /*f5b0*/  @!P0 SYNCS.PHASECHK.TRANS64 P0, [R9+URZ], R4 ;  /* 0x00000004090085a7 */ /* 0x000ea4000800007f */
[----:B--2---:R-:W-:Y:S05]  /*f5c0*/  @!P0 BRA `(.L_x_196) ;  /* 0xfffffffc00f08947 */ /* 0x004fea000383ffff */
[----:B------:R-:W-:Y:S05]  /*f5d0*/  BRA `(.L_x_210) ;  /* 0xfffffff800e87947 */ /* 0x000fea000383ffff */
.L_x_211:
[----:B------:R-:W-:-:S00]  /*f5e0*/  BRA `(.L_x_211) ;  /* 0xfffffffc00fc7947 */ /* 0x000fc0000383ffff */
[----:B------:R-:W-:-:S00]  /*f5f0*/  NOP ;  /* 0x0000000000007918 */ /* 0x000fc00000000000 */
        /* <DEDUP_REMOVED lines=8> */
.L_x_212:


//--------------------- .nv.global.init           --------------------------
	.section	.nv.global.init,"aw",@progbits
.nv.global.init:
	.type		$str$22,@object
	.size		$str$22,($str$23 - $str$22)
$str$22:
        /*0000*/ 	.byte	0x6b, 0x5f, 0x74, 0x69, 0x6c, 0x65, 0x5f, 0x63, 0x6f, 0x75, 0x6e, 0x74, 0x20, 0x3e, 0x3d, 0x20
        /*0010*/ 	.byte	0x31, 0x00
	.type		$str$23,@object
	.size		$str$23,(__unnamed_1 - $str$23)
$str$23:
        /*0012*/ 	.byte	0x2f, 0x74, 0x6d, 0x70, 0x2f, 0x63, 0x75, 0x74, 0x6c, 0x61, 0x73, 0x73, 0x5f, 0x73, 0x77, 0x65
        /*0022*/ 	.byte	0x65, 0x70, 0x5f, 0x73, 0x72, 0x63, 0x2f, 0x69, 0x6e, 0x63, 0x6c, 0x75, 0x64, 0x65, 0x2f, 0x63
        /*0032*/ 	.byte	0x75, 0x74, 0x6c, 0x61, 0x73, 0x73, 0x2f, 0x67, 0x65, 0x6d, 0x6d, 0x2f, 0x63, 0x6f, 0x6c, 0x6c
        /*0042*/ 	.byte	0x65, 0x63, 0x74, 0x69, 0x76, 0x65, 0x2f, 0x73, 0x6d, 0x39, 0x30, 0x5f, 0x6d, 0x6d, 0x61, 0x5f
        /*0052*/ 	.byte	0x74, 0x6d, 0x61, 0x5f, 0x67, 0x6d, 0x6d, 0x61, 0x5f, 0x73, 0x73, 0x5f, 0x77, 0x61, 0x72, 0x70
        /*0062*/ 	.byte	0x73, 0x70, 0x65, 0x63, 0x69, 0x61, 0x6c, 0x69, 0x7a, 0x65, 0x64, 0x2e, 0x68, 0x70, 0x70, 0x00
	.type		__unnamed_1,@object
	.size		__unnamed_1,(.L_0 - __unnamed_1)
__unnamed_1:
        /*0072*/ 	.byte	0x76, 0x6f, 0x69, 0x64, 0x20, 0x63, 0x75, 0x74, 0x6c, 0x61, 0x73, 0x73, 0x3a, 0x3a, 0x67, 0x65
        /* <DEDUP_REMOVED lines=180> */
        /*0bc2*/ 	.byte	0x6e, 0x74, 0x69, 0x74, 0x79, 0x5d, 0x00
.L_0:


//--------------------- .nv.shared._ZN7cutlass13device_kernelINS_4gemm6kernel13GemmUniversalIN4cute5tupleIJiiiiEEENS1_10collective13CollectiveMmaINS1_34MainloopSm90TmaGmmaWarpSpecializedILi7ENS5_IJNS4_1CILi1EEESB_SB_EEENS1_35KernelTmaWarpSpecializedCooperativeEEENS5_IJNSA_ILi384EEENSA_ILi128EEENSA_ILi32EEEEEENS_10bfloat16_tENS5_IJlSB_lEEESJ_SK_NS4_8TiledMMAINS4_8MMA_AtomIJNS4_4SM904GMMA28MMA_64x128x16_F32BF16BF16_SSILNSO_5MajorE0ELSQ_0ELNSO_7ScaleInE1ELSR_1EEEEEENS4_6LayoutINS5_IJNSA_ILi2EEESB_SB_EEENS5_IJSB_NSA_ILi0EEESX_EEEEENS5_IJNS4_10UnderscoreES10_S10_EEEEENS4_13SM90_TMA_LOADENS4_14ComposedLayoutINS4_7SwizzleILi2ELi4ELi3EEENS4_18smem_ptr_flag_bitsILi16EEENSU_INS5_IJNSA_ILi8EEESH_EEENS5_IJSH_SB_EEEEEEEvNS4_8identityES13_S1D_vS1E_EENS_8epilogue10collective6detail29Sm90TmaWarpSpecializedAdapterINS1H_15DefaultEpilogueISJ_SK_SK_NS1G_6thread17LinearCombinationISJ_Li1EffLNS1L_9ScaleType4KindE0ELNS_15FloatRoundStyleE2ESJ_EENS1_15EpilogueDefaultEEEEEvvEEEEvNT_6ParamsE --------------------------
	.section	.nv.shared._ZN7cutlass13device_kernelINS_4gemm6kernel13GemmUniversalIN4cute5tupleIJiiiiEEENS1_10collective13CollectiveMmaINS1_34MainloopSm90TmaGmmaWarpSpecializedILi7ENS5_IJNS4_1CILi1EEESB_SB_EEENS1_35KernelTmaWarpSpecializedCooperativeEEENS5_IJNSA_ILi384EEENSA_ILi128EEENSA_ILi32EEEEEENS_10bfloat16_tENS5_IJlSB_lEEESJ_SK_NS4_8TiledMMAINS4_8MMA_AtomIJNS4_4SM904GMMA28MMA_64x128x16_F32BF16BF16_SSILNSO_5MajorE0ELSQ_0ELNSO_7ScaleInE1ELSR_1EEEEEENS4_6LayoutINS5_IJNSA_ILi2EEESB_SB_EEENS5_IJSB_NSA_ILi0EEESX_EEEEENS5_IJNS4_10UnderscoreES10_S10_EEEEENS4_13SM90_TMA_LOADENS4_14ComposedLayoutINS4_7SwizzleILi2ELi4ELi3EEENS4_18smem_ptr_flag_bitsILi16EEENSU_INS5_IJNSA_ILi8EEESH_EEENS5_IJSH_SB_EEEEEEEvNS4_8identityES13_S1D_vS1E_EENS_8epilogue10collective6detail29Sm90TmaWarpSpecializedAdapterINS1H_15DefaultEpilogueISJ_SK_SK_NS1G_6thread17LinearCombinationISJ_Li1EffLNS1L_9ScaleType4KindE0ELNS_15FloatRoundStyleE2ESJ_EENS1_15EpilogueDefaultEEEEEvvEEEEvNT_6ParamsE,"aw",@nobits
	.sectionflags	@""
	.align	16
	.zero		1024


//--------------------- .nv.shared.reserved.0     --------------------------
	.section	.nv.shared.reserved.0,"aw",@nobits
	.weak		__nv_reservedSMEM_offset_0_alias
	.size		__nv_reservedSMEM_offset_0_alias, 0, 0
	.other		__nv_reservedSMEM_offset_0_alias,@"STO_CUDA_RESERVED_SHARED STV_DEFAULT"
__nv_reservedSMEM_offset_0_alias:
	.zero		0


//--------------------- .nv.global                --------------------------
	.section	.nv.global,"aw",@nobits
.nv.global:
	.type		_ZN40_INTERNAL_269db052_4_k_cu_887f552e_125204cute1_E,@object
	.size		_ZN40_INTERNAL_269db052_4_k_cu_887f552e_125204cute1_E,(_ZN40_INTERNAL_269db052_4_k_cu_887f552e_125204cuda3std3__45__cpo6cbeginE - _ZN40_INTERNAL_269db052_4_k_cu_887f552e_125204cute1_E)
_ZN40_INTERNAL_269db052_4_k_cu_887f552e_125204cute1_E:
	.zero		1
	.type		_ZN40_INTERNAL_269db052_4_k_cu_887f552e_125204cuda3std3__45__cpo6cbeginE,@object
	.size		_ZN40_INTERNAL_269db052_4_k_cu_887f552e_125204cuda3std3__45__cpo6cbeginE,(_ZN40_INTERNAL_269db052_4_k_cu_887f552e_125204cuda3std3__48in_placeE - _ZN40_INTERNAL_269db052_4_k_cu_887f552e_125204cuda3std3__45__cpo6cbeginE)
_ZN40_INTERNAL_269db052_4_k_cu_887f552e_125204cuda3std3__45__cpo6cbeginE:
	.zero		1
	.type		_ZN40_INTERNAL_269db052_4_k_cu_887f552e_125204cuda3std3__48in_placeE,@object
	.size		_ZN40_INTERNAL_269db052_4_k_cu_887f552e_125204cuda3std3__48in_placeE,(_ZN40_INTERNAL_269db052_4_k_cu_887f552e_125204cuda3std6ranges3__45__cpo9iter_moveE - _ZN40_INTERNAL_269db052_4_k_cu_887f552e_125204cuda3std3__48in_placeE)
_ZN40_INTERNAL_269db052_4_k_cu_887f552e_125204cuda3std3__48in_placeE:
	.zero		1
	.type		_ZN40_INTERNAL_269db052_4_k_cu_887f552e_125204cuda3std6ranges3__45__cpo9iter_moveE,@object
	.size		_ZN40_INTERNAL_269db052_4_k_cu_887f552e_125204cuda3std6ranges3__45__cpo9iter_moveE,(_ZN40_INTERNAL_269db052_4_k_cu_887f552e_125204cuda3std3__45__cpo5beginE - _ZN40_INTERNAL_269db052_4_k_cu_887f552e_125204cuda3std6ranges3__45__cpo9iter_moveE)
_ZN40_INTERNAL_269db052_4_k_cu_887f552e_125204cuda3std6ranges3__45__cpo9iter_moveE:
	.zero		1
	.type		_ZN40_INTERNAL_269db052_4_k_cu_887f552e_125204cuda3std3__45__cpo5beginE,@object
	.size		_ZN40_INTERNAL_269db052_4_k_cu_887f552e_125204cuda3std3__45__cpo5beginE,(_ZN40_INTERNAL_269db052_4_k_cu_887f552e_125204cuda3std3__442_GLOBAL__N__269db052_4_k_cu_887f552e_125206ignoreE - _ZN40_INTERNAL_269db052_4_k_cu_887f552e_125204cuda3std3__45__cpo5beginE)
_ZN40_INTERNAL_269db052_4_k_cu_887f552e_125204cuda3std3__45__cpo5beginE:
	.zero		1
	.type		_ZN40_INTERNAL_269db052_4_k_cu_887f552e_125204cuda3std3__442_GLOBAL__N__269db052_4_k_cu_887f552e_125206ignoreE,@object
	.size		_ZN40_INTERNAL_269db052_4_k_cu_887f552e_125204cuda3std3__442_GLOBAL__N__269db052_4_k_cu_887f552e_125206ignoreE,(_ZN40_INTERNAL_269db052_4_k_cu_887f552e_125204cute7productE - _ZN40_INTERNAL_269db052_4_k_cu_887f552e_125204cuda3std3__442_GLOBAL__N__269db052_4_k_cu_887f552e_125206ignoreE)
_ZN40_INTERNAL_269db052_4_k_cu_887f552e_125204cuda3std3__442_GLOBAL__N__269db052_4_k_cu_887f552e_125206ignoreE:
	.zero		1
	.type		_ZN40_INTERNAL_269db052_4_k_cu_887f552e_125204cute7productE,@object
	.size		_ZN40_INTERNAL_269db052_4_k_cu_887f552e_125204cute7productE,(_ZN40_INTERNAL_269db052_4_k_cu_887f552e_125204cuda3std3__45__cpo3endE - _ZN40_INTERNAL_269db052_4_k_cu_887f552e_125204cute7productE)
_ZN40_INTERNAL_269db052_4_k_cu_887f552e_125204cute7productE:
	.zero		1
	.type		_ZN40_INTERNAL_269db052_4_k_cu_887f552e_125204cuda3std3__45__cpo3endE,@object
	.size		_ZN40_INTERNAL_269db052_4_k_cu_887f552e_125204cuda3std3__45__cpo3endE,(_ZN40_INTERNAL_269db052_4_k_cu_887f552e_125204cuda3std3__419piecewise_constructE - _ZN40_INTERNAL_269db052_4_k_cu_887f552e_125204cuda3std3__45__cpo3endE)
_ZN40_INTERNAL_269db052_4_k_cu_887f552e_125204cuda3std3__45__cpo3endE:
	.zero		1
	.type		_ZN40_INTERNAL_269db052_4_k_cu_887f552e_125204cuda3std3__419piecewise_constructE,@object
	.size		_ZN40_INTERNAL_269db052_4_k_cu_887f552e_125204cuda3std3__419piecewise_constructE,(_ZN40_INTERNAL_269db052_4_k_cu_887f552e_125204cuda3std3__45__cpo4cendE - _ZN40_INTERNAL_269db052_4_k_cu_887f552e_125204cuda3std3__419piecewise_constructE)
_ZN40_INTERNAL_269db052_4_k_cu_887f552e_125204cuda3std3__419piecewise_constructE:
	.zero		1
	.type		_ZN40_INTERNAL_269db052_4_k_cu_887f552e_125204cuda3std3__45__cpo4cendE,@object
	.size		_ZN40_INTERNAL_269db052_4_k_cu_887f552e_125204cuda3std3__45__cpo4cendE,(_ZN40_INTERNAL_269db052_4_k_cu_887f552e_125204cuda3std6ranges3__45__cpo4swapE - _ZN40_INTERNAL_269db052_4_k_cu_887f552e_125204cuda3std3__45__cpo4cendE)
_ZN40_INTERNAL_269db052_4_k_cu_887f552e_125204cuda3std3__45__cpo4cendE:
	.zero		1
	.type		_ZN40_INTERNAL_269db052_4_k_cu_887f552e_125204cuda3std6ranges3__45__cpo4swapE,@object
	.size		_ZN40_INTERNAL_269db052_4_k_cu_887f552e_125204cuda3std6ranges3__45__cpo4swapE,(.L_8 - _ZN40_INTERNAL_269db052_4_k_cu_887f552e_125204cuda3std6ranges3__45__cpo4swapE)
_ZN40_INTERNAL_269db052_4_k_cu_887f552e_125204cuda3std6ranges3__45__cpo4swapE:
	.zero		1
.L_8:


//--------------------- .nv.constant0._ZN7cutlass13device_kernelINS_4gemm6kernel13GemmUniversalIN4cute5tupleIJiiiiEEENS1_10collective13CollectiveMmaINS1_34MainloopSm90TmaGmmaWarpSpecializedILi7ENS5_IJNS4_1CILi1EEESB_SB_EEENS1_35KernelTmaWarpSpecializedCooperativeEEENS5_IJNSA_ILi384EEENSA_ILi128EEENSA_ILi32EEEEEENS_10bfloat16_tENS5_IJlSB_lEEESJ_SK_NS4_8TiledMMAINS4_8MMA_AtomIJNS4_4SM904GMMA28MMA_64x128x16_F32BF16BF16_SSILNSO_5MajorE0ELSQ_0ELNSO_7ScaleInE1ELSR_1EEEEEENS4_6LayoutINS5_IJNSA_ILi2EEESB_SB_EEENS5_IJSB_NSA_ILi0EEESX_EEEEENS5_IJNS4_10UnderscoreES10_S10_EEEEENS4_13SM90_TMA_LOADENS4_14ComposedLayoutINS4_7SwizzleILi2ELi4ELi3EEENS4_18smem_ptr_flag_bitsILi16EEENSU_INS5_IJNSA_ILi8EEESH_EEENS5_IJSH_SB_EEEEEEEvNS4_8identityES13_S1D_vS1E_EENS_8epilogue10collective6detail29Sm90TmaWarpSpecializedAdapterINS1H_15DefaultEpilogueISJ_SK_SK_NS1G_6thread17LinearCombinationISJ_Li1EffLNS1L_9ScaleType4KindE0ELNS_15FloatRoundStyleE2ESJ_EENS1_15EpilogueDefaultEEEEEvvEEEEvNT_6ParamsE --------------------------
	.section	.nv.constant0._ZN7cutlass13device_kernelINS_4gemm6kernel13GemmUniversalIN4cute5tupleIJiiiiEEENS1_10collective13CollectiveMmaINS1_34MainloopSm90TmaGmmaWarpSpecializedILi7ENS5_IJNS4_1CILi1EEESB_SB_EEENS1_35KernelTmaWarpSpecializedCooperativeEEENS5_IJNSA_ILi384EEENSA_ILi128EEENSA_ILi32EEEEEENS_10bfloat16_tENS5_IJlSB_lEEESJ_SK_NS4_8TiledMMAINS4_8MMA_AtomIJNS4_4SM904GMMA28MMA_64x128x16_F32BF16BF16_SSILNSO_5MajorE0ELSQ_0ELNSO_7ScaleInE1ELSR_1EEEEEENS4_6LayoutINS5_IJNSA_ILi2EEESB_SB_EEENS5_IJSB_NSA_ILi0EEESX_EEEEENS5_IJNS4_10UnderscoreES10_S10_EEEEENS4_13SM90_TMA_LOADENS4_14ComposedLayoutINS4_7SwizzleILi2ELi4ELi3EEENS4_18smem_ptr_flag_bitsILi16EEENSU_INS5_IJNSA_ILi8EEESH_EEENS5_IJSH_SB_EEEEEEEvNS4_8identityES13_S1D_vS1E_EENS_8epilogue10collective6detail29Sm90TmaWarpSpecializedAdapterINS1H_15DefaultEpilogueISJ_SK_SK_NS1G_6thread17LinearCombinationISJ_Li1EffLNS1L_9ScaleType4KindE0ELNS_15FloatRoundStyleE2ESJ_EENS1_15EpilogueDefaultEEEEEvvEEEEvNT_6ParamsE,"a",@progbits
	.sectionflags	@""
	.align	4
.nv.constant0._ZN7cutlass13device_kernelINS_4gemm6kernel13GemmUniversalIN4cute5tupleIJiiiiEEENS1_10collective13CollectiveMmaINS1_34MainloopSm90TmaGmmaWarpSpecializedILi7ENS5_IJNS4_1CILi1EEESB_SB_EEENS1_35KernelTmaWarpSpecializedCooperativeEEENS5_IJNSA_ILi384EEENSA_ILi128EEENSA_ILi32EEEEEENS_10bfloat16_tENS5_IJlSB_lEEESJ_SK_NS4_8TiledMMAINS4_8MMA_AtomIJNS4_4SM904GMMA28MMA_64x128x16_F32BF16BF16_SSILNSO_5MajorE0ELSQ_0ELNSO_7ScaleInE1ELSR_1EEEEEENS4_6LayoutINS5_IJNSA_ILi2EEESB_SB_EEENS5_IJSB_NSA_ILi0EEESX_EEEEENS5_IJNS4_10UnderscoreES10_S10_EEEEENS4_13SM90_TMA_LOADENS4_14ComposedLayoutINS4_7SwizzleILi2ELi4ELi3EEENS4_18smem_ptr_flag_bitsILi16EEENSU_INS5_IJNSA_ILi8EEESH_EEENS5_IJSH_SB_EEEEEEEvNS4_8identityES13_S1D_vS1E_EENS_8epilogue10collective6detail29Sm90TmaWarpSpecializedAdapterINS1H_15DefaultEpilogueISJ_SK_SK_NS1G_6thread17LinearCombinationISJ_Li1EffLNS1L_9ScaleType4KindE0ELNS_15FloatRoundStyleE2ESJ_EENS1_15EpilogueDefaultEEEEEvvEEEEvNT_6ParamsE:
	.zero		1664


//--------------------- SYMBOLS --------------------------

	.type		.nv.reservedSmem.offset0,@object
	.size		.nv.reservedSmem.offset0,0x4
	.type		__assertfail,@function
